	.target	sm_90a

	.elftype	@"ET_EXEC"


//--------------------- .note.nv.tkinfo           --------------------------
	.section	.note.nv.tkinfo,"",@"SHT_NOTE"
	.sectionflags	@"SHF_NOTE_NV_TKINFO"
	.tkinfo
        /*0018*/ 	.word	0x00000002
        /*0030*/ 	.string	""
        /*0030*/ 	.string	"ptxas"
        /*0030*/ 	.string	"Cuda compilation tools, release 13.0, V13.0.88"
        /*0030*/ 	.string	"Build cuda_13.0.r13.0/compiler.36424714_0"
        /*0030*/ 	.string	"-arch sm_90a -m 64 "



//--------------------- .note.nv.cuinfo           --------------------------
	.section	.note.nv.cuinfo,"",@"SHT_NOTE"
	.sectionflags	@"SHF_NOTE_NV_CUINFO"
        /*0018*/ 	.short	0x0002
        /*001a*/ 	.short	0x005a
        /*001c*/ 	.short	0x0082
	.zero		2


//--------------------- .nv.info                  --------------------------
	.section	.nv.info,"",@"SHT_CUDA_INFO"
	.align	4


	//----- nvinfo : EIATTR_REGCOUNT
	.align		4
        /*0000*/ 	.byte	0x04, 0x2f
        /*0002*/ 	.short	(.L_18 - .L_17)
	.align		4
.L_17:
        /*0004*/ 	.word	index@(_ZN7cutlass13device_kernelINS_4gemm6kernel13GemmUniversalIN4cute5tupleIJiiiiEEENS1_10collective13CollectiveMmaINS1_34MainloopSm90TmaGmmaWarpSpecializedILi4ENS5_IJNS4_1CILi2EEENSA_ILi1EEESC_EEENS1_35KernelTmaWarpSpecializedCooperativeEEENS5_IJNSA_ILi256EEENSA_ILi64EEESH_EEENS_6half_tENS5_IJlSC_lEEESJ_SK_NS4_8TiledMMAINS4_8MMA_AtomIJNS4_4SM904GMMA25MMA_64x64x16_F32F16F16_SSILNSO_5MajorE0ELSQ_0ELNSO_7ScaleInE1ELSR_1EEEEEENS4_6LayoutISD_NS5_IJSC_NSA_ILi0EEESV_EEEEENS5_IJNS4_10UnderscoreESY_SY_EEEEENS4_13SM90_TMA_LOADENS4_14ComposedLayoutINS4_7SwizzleILi3ELi4ELi3EEENS4_18smem_ptr_flag_bitsILi16EEENSU_INS5_IJNSA_ILi8EEESH_EEENS5_IJSH_SC_EEEEEEEvNS4_8identityENS4_23SM90_TMA_LOAD_MULTICASTES1B_vS1C_EENS_8epilogue10collective18CollectiveEpilogueINS1F_22Sm90TmaWarpSpecializedILi4ELi2ELi16ELb1ELb0EEEJSI_NS5_IJNSA_ILi128EEENSA_ILi32EEEEEESJ_SK_SJ_SK_NS1F_6fusion15FusionCallbacksIS1J_NS1N_13LinCombEltActINS1F_6thread4ReLuESJ_fSJ_fLNS_15FloatRoundStyleE2EEESI_S1M_JEEES11_NS12_INS13_ILi2ELi4ELi3EEES16_NSU_INS5_IJS17_S1L_EEENS5_IJS1L_SC_EEEEEEENS4_17SM75_U32x4_LDSM_NENS4_14SM90_TMA_STOREES1Z_NS4_17SM90_U32x4_STSM_NENS4_9Copy_AtomIJS22_SJ_EEEvEEEvvEEEEvNT_6ParamsE)
        /*0008*/ 	.word	0x000000a8


	//----- nvinfo : EIATTR_FRAME_SIZE
	.align		4
.L_18:
        /*000c*/ 	.byte	0x04, 0x11
        /*000e*/ 	.short	(.L_20 - .L_19)
	.align		4
.L_19:
        /*0010*/ 	.word	index@(_ZN7cutlass13device_kernelINS_4gemm6kernel13GemmUniversalIN4cute5tupleIJiiiiEEENS1_10collective13CollectiveMmaINS1_34MainloopSm90TmaGmmaWarpSpecializedILi4ENS5_IJNS4_1CILi2EEENSA_ILi1EEESC_EEENS1_35KernelTmaWarpSpecializedCooperativeEEENS5_IJNSA_ILi256EEENSA_ILi64EEESH_EEENS_6half_tENS5_IJlSC_lEEESJ_SK_NS4_8TiledMMAINS4_8MMA_AtomIJNS4_4SM904GMMA25MMA_64x64x16_F32F16F16_SSILNSO_5MajorE0ELSQ_0ELNSO_7ScaleInE1ELSR_1EEEEEENS4_6LayoutISD_NS5_IJSC_NSA_ILi0EEESV_EEEEENS5_IJNS4_10UnderscoreESY_SY_EEEEENS4_13SM90_TMA_LOADENS4_14ComposedLayoutINS4_7SwizzleILi3ELi4ELi3EEENS4_18smem_ptr_flag_bitsILi16EEENSU_INS5_IJNSA_ILi8EEESH_EEENS5_IJSH_SC_EEEEEEEvNS4_8identityENS4_23SM90_TMA_LOAD_MULTICASTES1B_vS1C_EENS_8epilogue10collective18CollectiveEpilogueINS1F_22Sm90TmaWarpSpecializedILi4ELi2ELi16ELb1ELb0EEEJSI_NS5_IJNSA_ILi128EEENSA_ILi32EEEEEESJ_SK_SJ_SK_NS1F_6fusion15FusionCallbacksIS1J_NS1N_13LinCombEltActINS1F_6thread4ReLuESJ_fSJ_fLNS_15FloatRoundStyleE2EEESI_S1M_JEEES11_NS12_INS13_ILi2ELi4ELi3EEES16_NSU_INS5_IJS17_S1L_EEENS5_IJS1L_SC_EEEEEEENS4_17SM75_U32x4_LDSM_NENS4_14SM90_TMA_STOREES1Z_NS4_17SM90_U32x4_STSM_NENS4_9Copy_AtomIJS22_SJ_EEEvEEEvvEEEEvNT_6ParamsE)
        /*0014*/ 	.word	0x00000000


	//----- nvinfo : EIATTR_MIN_STACK_SIZE
	.align		4
.L_20:
        /*0018*/ 	.byte	0x04, 0x12
        /*001a*/ 	.short	(.L_22 - .L_21)
	.align		4
.L_21:
        /*001c*/ 	.word	index@(_ZN7cutlass13device_kernelINS_4gemm6kernel13GemmUniversalIN4cute5tupleIJiiiiEEENS1_10collective13CollectiveMmaINS1_34MainloopSm90TmaGmmaWarpSpecializedILi4ENS5_IJNS4_1CILi2EEENSA_ILi1EEESC_EEENS1_35KernelTmaWarpSpecializedCooperativeEEENS5_IJNSA_ILi256EEENSA_ILi64EEESH_EEENS_6half_tENS5_IJlSC_lEEESJ_SK_NS4_8TiledMMAINS4_8MMA_AtomIJNS4_4SM904GMMA25MMA_64x64x16_F32F16F16_SSILNSO_5MajorE0ELSQ_0ELNSO_7ScaleInE1ELSR_1EEEEEENS4_6LayoutISD_NS5_IJSC_NSA_ILi0EEESV_EEEEENS5_IJNS4_10UnderscoreESY_SY_EEEEENS4_13SM90_TMA_LOADENS4_14ComposedLayoutINS4_7SwizzleILi3ELi4ELi3EEENS4_18smem_ptr_flag_bitsILi16EEENSU_INS5_IJNSA_ILi8EEESH_EEENS5_IJSH_SC_EEEEEEEvNS4_8identityENS4_23SM90_TMA_LOAD_MULTICASTES1B_vS1C_EENS_8epilogue10collective18CollectiveEpilogueINS1F_22Sm90TmaWarpSpecializedILi4ELi2ELi16ELb1ELb0EEEJSI_NS5_IJNSA_ILi128EEENSA_ILi32EEEEEESJ_SK_SJ_SK_NS1F_6fusion15FusionCallbacksIS1J_NS1N_13LinCombEltActINS1F_6thread4ReLuESJ_fSJ_fLNS_15FloatRoundStyleE2EEESI_S1M_JEEES11_NS12_INS13_ILi2ELi4ELi3EEES16_NSU_INS5_IJS17_S1L_EEENS5_IJS1L_SC_EEEEEEENS4_17SM75_U32x4_LDSM_NENS4_14SM90_TMA_STOREES1Z_NS4_17SM90_U32x4_STSM_NENS4_9Copy_AtomIJS22_SJ_EEEvEEEvvEEEEvNT_6ParamsE)
        /*0020*/ 	.word	0x00000000
.L_22:


//--------------------- .nv.compat                --------------------------
	.section	.nv.compat,"",@"SHT_CUDA_COMPAT_INFO"
	.align	4
        /*0000*/ 	.byte	0x02, 0x09, 0x01, 0x00, 0x02, 0x02, 0x04, 0x00, 0x02, 0x05, 0x05, 0x00, 0x03, 0x07, 0x01, 0x01
        /*0010*/ 	.byte	0x02, 0x03, 0x01, 0x00, 0x02, 0x06, 0x01, 0x00, 0x04, 0x0b, 0x08, 0x00, 0x00, 0x00, 0x00, 0x00
        /*0020*/ 	.byte	0x00, 0x00, 0x00, 0x00


//--------------------- .nv.info._ZN7cutlass13device_kernelINS_4gemm6kernel13GemmUniversalIN4cute5tupleIJiiiiEEENS1_10collective13CollectiveMmaINS1_34MainloopSm90TmaGmmaWarpSpecializedILi4ENS5_IJNS4_1CILi2EEENSA_ILi1EEESC_EEENS1_35KernelTmaWarpSpecializedCooperativeEEENS5_IJNSA_ILi256EEENSA_ILi64EEESH_EEENS_6half_tENS5_IJlSC_lEEESJ_SK_NS4_8TiledMMAINS4_8MMA_AtomIJNS4_4SM904GMMA25MMA_64x64x16_F32F16F16_SSILNSO_5MajorE0ELSQ_0ELNSO_7ScaleInE1ELSR_1EEEEEENS4_6LayoutISD_NS5_IJSC_NSA_ILi0EEESV_EEEEENS5_IJNS4_10UnderscoreESY_SY_EEEEENS4_13SM90_TMA_LOADENS4_14ComposedLayoutINS4_7SwizzleILi3ELi4ELi3EEENS4_18smem_ptr_flag_bitsILi16EEENSU_INS5_IJNSA_ILi8EEESH_EEENS5_IJSH_SC_EEEEEEEvNS4_8identityENS4_23SM90_TMA_LOAD_MULTICASTES1B_vS1C_EENS_8epilogue10collective18CollectiveEpilogueINS1F_22Sm90TmaWarpSpecializedILi4ELi2ELi16ELb1ELb0EEEJSI_NS5_IJNSA_ILi128EEENSA_ILi32EEEEEESJ_SK_SJ_SK_NS1F_6fusion15FusionCallbacksIS1J_NS1N_13LinCombEltActINS1F_6thread4ReLuESJ_fSJ_fLNS_15FloatRoundStyleE2EEESI_S1M_JEEES11_NS12_INS13_ILi2ELi4ELi3EEES16_NSU_INS5_IJS17_S1L_EEENS5_IJS1L_SC_EEEEEEENS4_17SM75_U32x4_LDSM_NENS4_14SM90_TMA_STOREES1Z_NS4_17SM90_U32x4_STSM_NENS4_9Copy_AtomIJS22_SJ_EEEvEEEvvEEEEvNT_6ParamsE --------------------------
	.section	.nv.info._ZN7cutlass13device_kernelINS_4gemm6kernel13GemmUniversalIN4cute5tupleIJiiiiEEENS1_10collective13CollectiveMmaINS1_34MainloopSm90TmaGmmaWarpSpecializedILi4ENS5_IJNS4_1CILi2EEENSA_ILi1EEESC_EEENS1_35KernelTmaWarpSpecializedCooperativeEEENS5_IJNSA_ILi256EEENSA_ILi64EEESH_EEENS_6half_tENS5_IJlSC_lEEESJ_SK_NS4_8TiledMMAINS4_8MMA_AtomIJNS4_4SM904GMMA25MMA_64x64x16_F32F16F16_SSILNSO_5MajorE0ELSQ_0ELNSO_7ScaleInE1ELSR_1EEEEEENS4_6LayoutISD_NS5_IJSC_NSA_ILi0EEESV_EEEEENS5_IJNS4_10UnderscoreESY_SY_EEEEENS4_13SM90_TMA_LOADENS4_14ComposedLayoutINS4_7SwizzleILi3ELi4ELi3EEENS4_18smem_ptr_flag_bitsILi16EEENSU_INS5_IJNSA_ILi8EEESH_EEENS5_IJSH_SC_EEEEEEEvNS4_8identityENS4_23SM90_TMA_LOAD_MULTICASTES1B_vS1C_EENS_8epilogue10collective18CollectiveEpilogueINS1F_22Sm90TmaWarpSpecializedILi4ELi2ELi16ELb1ELb0EEEJSI_NS5_IJNSA_ILi128EEENSA_ILi32EEEEEESJ_SK_SJ_SK_NS1F_6fusion15FusionCallbacksIS1J_NS1N_13LinCombEltActINS1F_6thread4ReLuESJ_fSJ_fLNS_15FloatRoundStyleE2EEESI_S1M_JEEES11_NS12_INS13_ILi2ELi4ELi3EEES16_NSU_INS5_IJS17_S1L_EEENS5_IJS1L_SC_EEEEEEENS4_17SM75_U32x4_LDSM_NENS4_14SM90_TMA_STOREES1Z_NS4_17SM90_U32x4_STSM_NENS4_9Copy_AtomIJS22_SJ_EEEvEEEvvEEEEvNT_6ParamsE,"",@"SHT_CUDA_INFO"
	.sectionflags	@""
	.align	4


	//----- nvinfo : EIATTR_CUDA_API_VERSION
	.align		4
        /*0000*/ 	.byte	0x04, 0x37
        /*0002*/ 	.short	(.L_24 - .L_23)
.L_23:
        /*0004*/ 	.word	0x00000082


	//----- nvinfo : EIATTR_KPARAM_INFO
	.align		4
.L_24:
        /*0008*/ 	.byte	0x04, 0x17
        /*000a*/ 	.short	(.L_26 - .L_25)
.L_25:
        /*000c*/ 	.word	0x00000000
        /*0010*/ 	.short	0x0000
        /*0012*/ 	.short	0x0070
        /*0014*/ 	.byte	0x00, 0xf0, 0x01, 0x1c


	//----- nvinfo : EIATTR_SPARSE_MMA_MASK
	.align		4
.L_26:
        /*0018*/ 	.byte	0x03, 0x50
        /*001a*/ 	.short	0x0000


	//----- nvinfo : EIATTR_MAXREG_COUNT
	.align		4
        /*001c*/ 	.byte	0x03, 0x1b
        /*001e*/ 	.short	0x00a8


	//----- nvinfo : EIATTR_NUM_BARRIERS
	.align		4
        /*0020*/ 	.byte	0x02, 0x4c
        /*0022*/ 	.byte	0x02
	.zero		1


	//----- nvinfo : EIATTR_EXTERNS
	.align		4
        /*0024*/ 	.byte	0x04, 0x0f
        /*0026*/ 	.short	(.L_28 - .L_27)


	//   ....[0]....
	.align		4
.L_27:
        /*0028*/ 	.word	index@(__assertfail)


	//----- nvinfo : EIATTR_MERCURY_ISA_VERSION
	.align		4
.L_28:
        /*002c*/ 	.byte	0x03, 0x5f
        /*002e*/ 	.short	0x0101


	//----- nvinfo : EIATTR_INT_WARP_WIDE_INSTR_OFFSETS
	.align		4
        /*0030*/ 	.byte	0x04, 0x31
        /*0032*/ 	.short	(.L_30 - .L_29)


	//   ....[0]....
.L_29:
        /*0034*/ 	.word	0x000009f0


	//   ....[1]....
        /*0038*/ 	.word	0x00000a30


	//   ....[2]....
        /*003c*/ 	.word	0x00000b50


	//   ....[3]....
        /*0040*/ 	.word	0x00002430


	//----- nvinfo : EIATTR_COOP_GROUP_MASK_REGIDS
	.align		4
.L_30:
        /*0044*/ 	.byte	0x04, 0x29
        /*0046*/ 	.short	(.L_32 - .L_31)


	//   ....[0]....
.L_31:
        /*0048*/ 	.word	0xffffffff


	//   ....[1]....
        /*004c*/ 	.word	0xffffffff


	//   ....[2]....
        /*0050*/ 	.word	0xffffffff


	//   ....[3]....
        /*0054*/ 	.word	0xffffffff


	//   ....[4]....
        /*0058*/ 	.word	0xffffffff


	//   ....[5]....
        /*005c*/ 	.word	0xffffffff


	//   ....[6]....
        /*0060*/ 	.word	0xffffffff


	//----- nvinfo : EIATTR_COOP_GROUP_INSTR_OFFSETS
	.align		4
.L_32:
        /*0064*/ 	.byte	0x04, 0x28
        /*0066*/ 	.short	(.L_34 - .L_33)


	//   ....[0]....
.L_33:
        /*0068*/ 	.word	0x00000070


	//   ....[1]....
        /*006c*/ 	.word	0x00000080


	//   ....[2]....
        /*0070*/ 	.word	0x00000440


	//   ....[3]....
        /*0074*/ 	.word	0x000005d0


	//   ....[4]....
        /*0078*/ 	.word	0x00000800


	//   ....[5]....
        /*007c*/ 	.word	0x00000c80


	//   ....[6]....
        /*0080*/ 	.word	0x00001730


	//----- nvinfo : EIATTR_REG_RECONFIG
	.align		4
.L_34:
        /*0084*/ 	.byte	0x01, 0x54
	.zero		2


	//----- nvinfo : EIATTR_SYSCALL_OFFSETS
	.align		4
        /*0088*/ 	.byte	0x04, 0x46
        /*008a*/ 	.short	(.L_36 - .L_35)


	//   ....[0]....
.L_35:
        /*008c*/ 	.word	0x000018f0


	//   ....[1]....
        /*0090*/ 	.word	0x00002660


	//   ....[2]....
        /*0094*/ 	.word	0x00002750


	//----- nvinfo : EIATTR_MBARRIER_INSTR_OFFSETS
	.align		4
.L_36:
        /*0098*/ 	.byte	0x04, 0x39
        /*009a*/ 	.short	(.L_38 - .L_37)


	//   ....[0]....
.L_37:
        /*009c*/ 	.word	0x00000540
        /*00a0*/ 	.word	0x000000ff
        /*00a4*/ 	.word	0x00000000
        /*00a8*/ 	.short	0x0100
        /*00aa*/ 	.byte	0x08
	.zero		1


	//   ....[1]....
        /*00ac*/ 	.word	0x00000550
        /*00b0*/ 	.word	0x000000ff
        /*00b4*/ 	.word	0x00000020
        /*00b8*/ 	.short	0x0100
        /*00ba*/ 	.byte	0x08
	.zero		1


	//   ....[2]....
        /*00bc*/ 	.word	0x00000560
        /*00c0*/ 	.word	0x000000ff
        /*00c4*/ 	.word	0x00000008
        /*00c8*/ 	.short	0x0100
        /*00ca*/ 	.byte	0x08
	.zero		1


	//   ....[3]....
        /*00cc*/ 	.word	0x00000570
        /*00d0*/ 	.word	0x000000ff
        /*00d4*/ 	.word	0x00000028
        /*00d8*/ 	.short	0x0100
        /*00da*/ 	.byte	0x08
	.zero		1


	//   ....[4]....
        /*00dc*/ 	.word	0x00000580
        /*00e0*/ 	.word	0x000000ff
        /*00e4*/ 	.word	0x00000010
        /*00e8*/ 	.short	0x0100
        /*00ea*/ 	.byte	0x08
	.zero		1


	//   ....[5]....
        /*00ec*/ 	.word	0x00000590
        /*00f0*/ 	.word	0x000000ff
        /*00f4*/ 	.word	0x00000030
        /*00f8*/ 	.short	0x0100
        /*00fa*/ 	.byte	0x08
	.zero		1


	//   ....[6]....
        /*00fc*/ 	.word	0x000005a0
        /*0100*/ 	.word	0x000000ff
        /*0104*/ 	.word	0x00000018
        /*0108*/ 	.short	0x0100
        /*010a*/ 	.byte	0x08
	.zero		1


	//   ....[7]....
        /*010c*/ 	.word	0x000005b0
        /*0110*/ 	.word	0x000000ff
        /*0114*/ 	.word	0x00000038
        /*0118*/ 	.short	0x0100
        /*011a*/ 	.byte	0x08
	.zero		1


	//   ....[8]....
        /*011c*/ 	.word	0x00000710
        /*0120*/ 	.word	0x000000ff
        /*0124*/ 	.word	0x00000040
        /*0128*/ 	.short	0x0100
        /*012a*/ 	.byte	0x08
	.zero		1


	//   ....[9]....
        /*012c*/ 	.word	0x00000720
        /*0130*/ 	.word	0x000000ff
        /*0134*/ 	.word	0x00000060
        /*0138*/ 	.short	0x0100
        /*013a*/ 	.byte	0x08
	.zero		1


	//   ....[10]....
        /*013c*/ 	.word	0x00000730
        /*0140*/ 	.word	0x000000ff
        /*0144*/ 	.word	0x00000048
        /*0148*/ 	.short	0x0100
        /*014a*/ 	.byte	0x08
	.zero		1


	//   ....[11]....
        /*014c*/ 	.word	0x00000740
        /*0150*/ 	.word	0x000000ff
        /*0154*/ 	.word	0x00000068
        /*0158*/ 	.short	0x0100
        /*015a*/ 	.byte	0x08
	.zero		1


	//   ....[12]....
        /*015c*/ 	.word	0x00000750
        /*0160*/ 	.word	0x000000ff
        /*0164*/ 	.word	0x00000050
        /*0168*/ 	.short	0x0100
        /*016a*/ 	.byte	0x08
	.zero		1


	//   ....[13]....
        /*016c*/ 	.word	0x00000760
        /*0170*/ 	.word	0x000000ff
        /*0174*/ 	.word	0x00000070
        /*0178*/ 	.short	0x0100
        /*017a*/ 	.byte	0x08
	.zero		1


	//   ....[14]....
        /*017c*/ 	.word	0x00000770
        /*0180*/ 	.word	0x000000ff
        /*0184*/ 	.word	0x00000058
        /*0188*/ 	.short	0x0100
        /*018a*/ 	.byte	0x08
	.zero		1


	//   ....[15]....
        /*018c*/ 	.word	0x00000780
        /*0190*/ 	.word	0x000000ff
        /*0194*/ 	.word	0x00000078
        /*0198*/ 	.short	0x0100
        /*019a*/ 	.byte	0x08
	.zero		1


	//   ....[16]....
        /*019c*/ 	.word	0x00000bc0
        /*01a0*/ 	.word	0x000000ff
        /*01a4*/ 	.word	0x00000080
        /*01a8*/ 	.short	0x0100
        /*01aa*/ 	.byte	0x06
	.zero		1


	//   ....[17]....
        /*01ac*/ 	.word	0x00000c30
        /*01b0*/ 	.word	0x000000ff
        /*01b4*/ 	.word	0x00000088
        /*01b8*/ 	.short	0x0100
        /*01ba*/ 	.byte	0x06
	.zero		1


	//   ....[18]....
        /*01bc*/ 	.word	0x00001970
        /*01c0*/ 	.word	0x00000003
        /*01c4*/ 	.word	0x00000000
        /*01c8*/ 	.short	0x010a
        /*01ca*/ 	.byte	0x3f
	.zero		1


	//   ....[19]....
        /*01cc*/ 	.word	0x000019b0
        /*01d0*/ 	.word	0x00000003
        /*01d4*/ 	.word	0x00000000
        /*01d8*/ 	.short	0x010a
        /*01da*/ 	.byte	0x3f
	.zero		1


	//   ....[20]....
        /*01dc*/ 	.word	0x00001ea0
        /*01e0*/ 	.word	0x000000ff
        /*01e4*/ 	.word	0x00000000
        /*01e8*/ 	.short	0x010a
        /*01ea*/ 	.byte	0x07
	.zero		1


	//   ....[21]....
        /*01ec*/ 	.word	0x00001ee0
        /*01f0*/ 	.word	0x000000ff
        /*01f4*/ 	.word	0x00000000
        /*01f8*/ 	.short	0x010a
        /*01fa*/ 	.byte	0x07
	.zero		1


	//   ....[22]....
        /*01fc*/ 	.word	0x000022c0
        /*0200*/ 	.word	0x00000005
        /*0204*/ 	.word	0x00000000
        /*0208*/ 	.short	0x0101
        /*020a*/ 	.byte	0x3f
	.zero		1


	//   ....[23]....
        /*020c*/ 	.word	0x000024b0
        /*0210*/ 	.word	0x00000003
        /*0214*/ 	.word	0x00000000
        /*0218*/ 	.short	0x0101
        /*021a*/ 	.byte	0x3f
	.zero		1


	//   ....[24]....
        /*021c*/ 	.word	0x00002c20
        /*0220*/ 	.word	0x000000ff
        /*0224*/ 	.word	0x00000040
        /*0228*/ 	.short	0x010a
        /*022a*/ 	.byte	0x34
	.zero		1


	//   ....[25]....
        /*022c*/ 	.word	0x00003480
        /*0230*/ 	.word	0x000000ff
        /*0234*/ 	.word	0x00000000
        /*0238*/ 	.short	0x0101
        /*023a*/ 	.byte	0x04
	.zero		1


	//   ....[26]....
        /*023c*/ 	.word	0x000035a0
        /*0240*/ 	.word	0x0000000f
        /*0244*/ 	.word	0x00000040
        /*0248*/ 	.short	0x010a
        /*024a*/ 	.byte	0x3f
	.zero		1


	//   ....[27]....
        /*024c*/ 	.word	0x00003ba0
        /*0250*/ 	.word	0x000000ff
        /*0254*/ 	.word	0x00000000
        /*0258*/ 	.short	0x0101
        /*025a*/ 	.byte	0x04
	.zero		1


	//   ....[28]....
        /*025c*/ 	.word	0x00003cd0
        /*0260*/ 	.word	0x0000000e
        /*0264*/ 	.word	0x00000040
        /*0268*/ 	.short	0x010a
        /*026a*/ 	.byte	0x3f
	.zero		1


	//   ....[29]....
        /*026c*/ 	.word	0x00004310
        /*0270*/ 	.word	0x000000ff
        /*0274*/ 	.word	0x00000000
        /*0278*/ 	.short	0x0101
        /*027a*/ 	.byte	0x04
	.zero		1


	//   ....[30]....
        /*027c*/ 	.word	0x00004410
        /*0280*/ 	.word	0x0000000f
        /*0284*/ 	.word	0x00000040
        /*0288*/ 	.short	0x010a
        /*028a*/ 	.byte	0x3f
	.zero		1


	//   ....[31]....
        /*028c*/ 	.word	0x00004a20
        /*0290*/ 	.word	0x000000ff
        /*0294*/ 	.word	0x00000000
        /*0298*/ 	.short	0x0101
        /*029a*/ 	.byte	0x04
	.zero		1


	//   ....[32]....
        /*029c*/ 	.word	0x000053e0
        /*02a0*/ 	.word	0x000000ff
        /*02a4*/ 	.word	0x00000000
        /*02a8*/ 	.short	0x0101
        /*02aa*/ 	.byte	0x04
	.zero		1


	//   ....[33]....
        /*02ac*/ 	.word	0x000059f0
        /*02b0*/ 	.word	0x000000ff
        /*02b4*/ 	.word	0x00000088
        /*02b8*/ 	.short	0x010a
        /*02ba*/ 	.byte	0x04
	.zero		1


	//   ....[34]....
        /*02bc*/ 	.word	0x00005e00
        /*02c0*/ 	.word	0x000000ff
        /*02c4*/ 	.word	0x00000060
        /*02c8*/ 	.short	0x010a
        /*02ca*/ 	.byte	0x05
	.zero		1


	//   ....[35]....
        /*02cc*/ 	.word	0x00005ef0
        /*02d0*/ 	.word	0x000000ff
        /*02d4*/ 	.word	0x00000040
        /*02d8*/ 	.short	0x010b
        /*02da*/ 	.byte	0x05
	.zero		1


	//   ....[36]....
        /*02dc*/ 	.word	0x00005f50
        /*02e0*/ 	.word	0x000000ff
        /*02e4*/ 	.word	0x00000000
        /*02e8*/ 	.short	0x0101
        /*02ea*/ 	.byte	0x04
	.zero		1


	//   ....[37]....
        /*02ec*/ 	.word	0x00005f80
        /*02f0*/ 	.word	0x000000ff
        /*02f4*/ 	.word	0x00000068
        /*02f8*/ 	.short	0x010a
        /*02fa*/ 	.byte	0x05
	.zero		1


	//   ....[38]....
        /*02fc*/ 	.word	0x00006090
        /*0300*/ 	.word	0x000000ff
        /*0304*/ 	.word	0x00000048
        /*0308*/ 	.short	0x010b
        /*030a*/ 	.byte	0x05
	.zero		1


	//   ....[39]....
        /*030c*/ 	.word	0x00006100
        /*0310*/ 	.word	0x000000ff
        /*0314*/ 	.word	0x00000000
        /*0318*/ 	.short	0x0101
        /*031a*/ 	.byte	0x04
	.zero		1


	//   ....[40]....
        /*031c*/ 	.word	0x00006130
        /*0320*/ 	.word	0x000000ff
        /*0324*/ 	.word	0x00000070
        /*0328*/ 	.short	0x010a
        /*032a*/ 	.byte	0x05
	.zero		1


	//   ....[41]....
        /*032c*/ 	.word	0x00006230
        /*0330*/ 	.word	0x000000ff
        /*0334*/ 	.word	0x00000050
        /*0338*/ 	.short	0x010b
        /*033a*/ 	.byte	0x05
	.zero		1


	//   ....[42]....
        /*033c*/ 	.word	0x00006290
        /*0340*/ 	.word	0x000000ff
        /*0344*/ 	.word	0x00000000
        /*0348*/ 	.short	0x0101
        /*034a*/ 	.byte	0x04
	.zero		1


	//   ....[43]....
        /*034c*/ 	.word	0x000062c0
        /*0350*/ 	.word	0x000000ff
        /*0354*/ 	.word	0x00000078
        /*0358*/ 	.short	0x010a
        /*035a*/ 	.byte	0x05
	.zero		1


	//   ....[44]....
        /*035c*/ 	.word	0x000063c0
        /*0360*/ 	.word	0x000000ff
        /*0364*/ 	.word	0x00000058
        /*0368*/ 	.short	0x010b
        /*036a*/ 	.byte	0x05
	.zero		1


	//   ....[45]....
        /*036c*/ 	.word	0x000064b0
        /*0370*/ 	.word	0x000000ff
        /*0374*/ 	.word	0x00000000
        /*0378*/ 	.short	0x0101
        /*037a*/ 	.byte	0x04
	.zero		1


	//   ....[46]....
        /*037c*/ 	.word	0x00006af0
        /*0380*/ 	.word	0x00000003
        /*0384*/ 	.word	0x00000060
        /*0388*/ 	.short	0x010a
        /*038a*/ 	.byte	0x3f
	.zero		1


	//   ....[47]....
        /*038c*/ 	.word	0x00006b30
        /*0390*/ 	.word	0x00000003
        /*0394*/ 	.word	0x00000068
        /*0398*/ 	.short	0x010a
        /*039a*/ 	.byte	0x3f
	.zero		1


	//   ....[48]....
        /*039c*/ 	.word	0x00006b70
        /*03a0*/ 	.word	0x00000003
        /*03a4*/ 	.word	0x00000070
        /*03a8*/ 	.short	0x010a
        /*03aa*/ 	.byte	0x3f
	.zero		1


	//   ....[49]....
        /*03ac*/ 	.word	0x00006bc0
        /*03b0*/ 	.word	0x00000003
        /*03b4*/ 	.word	0x00000078
        /*03b8*/ 	.short	0x010a
        /*03ba*/ 	.byte	0x3f
	.zero		1


	//   ....[50]....
        /*03bc*/ 	.word	0x00006f20
        /*03c0*/ 	.word	0x0000000e
        /*03c4*/ 	.word	0x00000020
        /*03c8*/ 	.short	0x010a
        /*03ca*/ 	.byte	0x3f
	.zero		1


	//   ....[51]....
        /*03cc*/ 	.word	0x000072d0
        /*03d0*/ 	.word	0x00000004
        /*03d4*/ 	.word	0x00000088
        /*03d8*/ 	.short	0x0101
        /*03da*/ 	.byte	0x3f
	.zero		1


	//   ....[52]....
        /*03dc*/ 	.word	0x000079d0
        /*03e0*/ 	.word	0x00000005
        /*03e4*/ 	.word	0x00000000
        /*03e8*/ 	.short	0x010a
        /*03ea*/ 	.byte	0x3f
	.zero		1


	//   ....[53]....
        /*03ec*/ 	.word	0x00007a50
        /*03f0*/ 	.word	0x00000007
        /*03f4*/ 	.word	0x00000000
        /*03f8*/ 	.short	0x010a
        /*03fa*/ 	.byte	0x3f
	.zero		1


	//   ....[54]....
        /*03fc*/ 	.word	0x00007ae0
        /*0400*/ 	.word	0x00000006
        /*0404*/ 	.word	0x00000000
        /*0408*/ 	.short	0x010a
        /*040a*/ 	.byte	0x3f
	.zero		1


	//   ....[55]....
        /*040c*/ 	.word	0x00007b70
        /*0410*/ 	.word	0x00000003
        /*0414*/ 	.word	0x00000000
        /*0418*/ 	.short	0x010a
        /*041a*/ 	.byte	0x3f
	.zero		1


	//   ....[56]....
        /*041c*/ 	.word	0x00007bd0
        /*0420*/ 	.word	0x00000003
        /*0424*/ 	.word	0x00000000
        /*0428*/ 	.short	0x010a
        /*042a*/ 	.byte	0x3f
	.zero		1


	//   ....[57]....
        /*042c*/ 	.word	0x00007c30
        /*0430*/ 	.word	0x00000005
        /*0434*/ 	.word	0x00000000
        /*0438*/ 	.short	0x010a
        /*043a*/ 	.byte	0x3f
	.zero		1


	//   ....[58]....
        /*043c*/ 	.word	0x00007c90
        /*0440*/ 	.word	0x00000004
        /*0444*/ 	.word	0x00000040
        /*0448*/ 	.short	0x010a
        /*044a*/ 	.byte	0x3f
	.zero		1


	//   ....[59]....
        /*044c*/ 	.word	0x00007ce0
        /*0450*/ 	.word	0x0000000f
        /*0454*/ 	.word	0x00000040
        /*0458*/ 	.short	0x010a
        /*045a*/ 	.byte	0x3f
	.zero		1


	//   ....[60]....
        /*045c*/ 	.word	0x00007d30
        /*0460*/ 	.word	0x0000000e
        /*0464*/ 	.word	0x00000040
        /*0468*/ 	.short	0x010a
        /*046a*/ 	.byte	0x3f
	.zero		1


	//   ....[61]....
        /*046c*/ 	.word	0x00007d80
        /*0470*/ 	.word	0x0000000f
        /*0474*/ 	.word	0x00000040
        /*0478*/ 	.short	0x010a
        /*047a*/ 	.byte	0x3f
	.zero		1


	//   ....[62]....
        /*047c*/ 	.word	0x00007de0
        /*0480*/ 	.word	0x00000003
        /*0484*/ 	.word	0x00000088
        /*0488*/ 	.short	0x010a
        /*048a*/ 	.byte	0x3f
	.zero		1


	//   ....[63]....
        /*048c*/ 	.word	0x00007e40
        /*0490*/ 	.word	0x00000005
        /*0494*/ 	.word	0x00000060
        /*0498*/ 	.short	0x010a
        /*049a*/ 	.byte	0x3f
	.zero		1


	//   ....[64]....
        /*049c*/ 	.word	0x00007ea0
        /*04a0*/ 	.word	0x00000005
        /*04a4*/ 	.word	0x00000068
        /*04a8*/ 	.short	0x010a
        /*04aa*/ 	.byte	0x3f
	.zero		1


	//   ....[65]....
        /*04ac*/ 	.word	0x00007f00
        /*04b0*/ 	.word	0x00000005
        /*04b4*/ 	.word	0x00000070
        /*04b8*/ 	.short	0x010a
        /*04ba*/ 	.byte	0x3f
	.zero		1


	//   ....[66]....
        /*04bc*/ 	.word	0x00007f60
        /*04c0*/ 	.word	0x00000005
        /*04c4*/ 	.word	0x00000078
        /*04c8*/ 	.short	0x010a
        /*04ca*/ 	.byte	0x3f
	.zero		1


	//   ....[67]....
        /*04cc*/ 	.word	0x00007fb0
        /*04d0*/ 	.word	0x00000003
        /*04d4*/ 	.word	0x00000060
        /*04d8*/ 	.short	0x010a
        /*04da*/ 	.byte	0x3f
	.zero		1


	//   ....[68]....
        /*04dc*/ 	.word	0x00008000
        /*04e0*/ 	.word	0x00000003
        /*04e4*/ 	.word	0x00000068
        /*04e8*/ 	.short	0x010a
        /*04ea*/ 	.byte	0x3f
	.zero		1


	//   ....[69]....
        /*04ec*/ 	.word	0x00008050
        /*04f0*/ 	.word	0x00000003
        /*04f4*/ 	.word	0x00000070
        /*04f8*/ 	.short	0x010a
        /*04fa*/ 	.byte	0x3f
	.zero		1


	//   ....[70]....
        /*04fc*/ 	.word	0x00008120
        /*0500*/ 	.word	0x0000000e
        /*0504*/ 	.word	0x00000020
        /*0508*/ 	.short	0x010a
        /*050a*/ 	.byte	0x3f
	.zero		1


	//   ....[71]....
        /*050c*/ 	.word	0x000081f0
        /*0510*/ 	.word	0x00000005
        /*0514*/ 	.word	0x00000000
        /*0518*/ 	.short	0x010a
        /*051a*/ 	.byte	0x3f
	.zero		1


	//   ....[72]....
        /*051c*/ 	.word	0x00008240
        /*0520*/ 	.word	0x00000007
        /*0524*/ 	.word	0x00000000
        /*0528*/ 	.short	0x010a
        /*052a*/ 	.byte	0x3f
	.zero		1


	//   ....[73]....
        /*052c*/ 	.word	0x00008290
        /*0530*/ 	.word	0x00000006
        /*0534*/ 	.word	0x00000000
        /*0538*/ 	.short	0x010a
        /*053a*/ 	.byte	0x3f
	.zero		1


	//----- nvinfo : EIATTR_NUM_MBARRIERS
	.align		4
.L_38:
        /*053c*/ 	.byte	0x03, 0x38
        /*053e*/ 	.short	0x0012


	//----- nvinfo : EIATTR_EXIT_INSTR_OFFSETS
	.align		4
        /*0540*/ 	.byte	0x04, 0x1c
        /*0542*/ 	.short	(.L_40 - .L_39)


	//   ....[0]....
.L_39:
        /*0544*/ 	.word	0x00007bc0


	//----- nvinfo : EIATTR_MAX_THREADS
	.align		4
.L_40:
        /*0548*/ 	.byte	0x04, 0x05
        /*054a*/ 	.short	(.L_42 - .L_41)
.L_41:
        /*054c*/ 	.word	0x00000180
        /*0550*/ 	.word	0x00000001
        /*0554*/ 	.word	0x00000001


	//----- nvinfo : EIATTR_CRS_STACK_SIZE
	.align		4
.L_42:
        /*0558*/ 	.byte	0x04, 0x1e
        /*055a*/ 	.short	(.L_44 - .L_43)
.L_43:
        /*055c*/ 	.word	0x00000000


	//----- nvinfo : EIATTR_CBANK_PARAM_SIZE
	.align		4
.L_44:
        /*0560*/ 	.byte	0x03, 0x19
        /*0562*/ 	.short	0x0770


	//----- nvinfo : EIATTR_PARAM_CBANK
	.align		4
        /*0564*/ 	.byte	0x04, 0x0a
        /*0566*/ 	.short	(.L_46 - .L_45)
	.align		4
.L_45:
        /*0568*/ 	.word	index@(.nv.constant0._ZN7cutlass13device_kernelINS_4gemm6kernel13GemmUniversalIN4cute5tupleIJiiiiEEENS1_10collective13CollectiveMmaINS1_34MainloopSm90TmaGmmaWarpSpecializedILi4ENS5_IJNS4_1CILi2EEENSA_ILi1EEESC_EEENS1_35KernelTmaWarpSpecializedCooperativeEEENS5_IJNSA_ILi256EEENSA_ILi64EEESH_EEENS_6half_tENS5_IJlSC_lEEESJ_SK_NS4_8TiledMMAINS4_8MMA_AtomIJNS4_4SM904GMMA25MMA_64x64x16_F32F16F16_SSILNSO_5MajorE0ELSQ_0ELNSO_7ScaleInE1ELSR_1EEEEEENS4_6LayoutISD_NS5_IJSC_NSA_ILi0EEESV_EEEEENS5_IJNS4_10UnderscoreESY_SY_EEEEENS4_13SM90_TMA_LOADENS4_14ComposedLayoutINS4_7SwizzleILi3ELi4ELi3EEENS4_18smem_ptr_flag_bitsILi16EEENSU_INS5_IJNSA_ILi8EEESH_EEENS5_IJSH_SC_EEEEEEEvNS4_8identityENS4_23SM90_TMA_LOAD_MULTICASTES1B_vS1C_EENS_8epilogue10collective18CollectiveEpilogueINS1F_22Sm90TmaWarpSpecializedILi4ELi2ELi16ELb1ELb0EEEJSI_NS5_IJNSA_ILi128EEENSA_ILi32EEEEEESJ_SK_SJ_SK_NS1F_6fusion15FusionCallbacksIS1J_NS1N_13LinCombEltActINS1F_6thread4ReLuESJ_fSJ_fLNS_15FloatRoundStyleE2EEESI_S1M_JEEES11_NS12_INS13_ILi2ELi4ELi3EEES16_NSU_INS5_IJS17_S1L_EEENS5_IJS1L_SC_EEEEEEENS4_17SM75_U32x4_LDSM_NENS4_14SM90_TMA_STOREES1Z_NS4_17SM90_U32x4_STSM_NENS4_9Copy_AtomIJS22_SJ_EEEvEEEvvEEEEvNT_6ParamsE)
        /*056c*/ 	.short	0x0210
        /*056e*/ 	.short	0x0770


	//----- nvinfo : EIATTR_SW_WAR
	.align		4
.L_46:
        /*0570*/ 	.byte	0x04, 0x36
        /*0572*/ 	.short	(.L_48 - .L_47)
.L_47:
        /*0574*/ 	.word	0x00000008
.L_48:


//--------------------- .nv.callgraph             --------------------------
	.section	.nv.callgraph,"",@"SHT_CUDA_CALLGRAPH"
	.align	4
	.sectionentsize	8
	.align		4
        /*0000*/ 	.word	0x00000000
	.align		4
        /*0004*/ 	.word	0xffffffff
	.align		4
        /*0008*/ 	.word	index@(_ZN7cutlass13device_kernelINS_4gemm6kernel13GemmUniversalIN4cute5tupleIJiiiiEEENS1_10collective13CollectiveMmaINS1_34MainloopSm90TmaGmmaWarpSpecializedILi4ENS5_IJNS4_1CILi2EEENSA_ILi1EEESC_EEENS1_35KernelTmaWarpSpecializedCooperativeEEENS5_IJNSA_ILi256EEENSA_ILi64EEESH_EEENS_6half_tENS5_IJlSC_lEEESJ_SK_NS4_8TiledMMAINS4_8MMA_AtomIJNS4_4SM904GMMA25MMA_64x64x16_F32F16F16_SSILNSO_5MajorE0ELSQ_0ELNSO_7ScaleInE1ELSR_1EEEEEENS4_6LayoutISD_NS5_IJSC_NSA_ILi0EEESV_EEEEENS5_IJNS4_10UnderscoreESY_SY_EEEEENS4_13SM90_TMA_LOADENS4_14ComposedLayoutINS4_7SwizzleILi3ELi4ELi3EEENS4_18smem_ptr_flag_bitsILi16EEENSU_INS5_IJNSA_ILi8EEESH_EEENS5_IJSH_SC_EEEEEEEvNS4_8identityENS4_23SM90_TMA_LOAD_MULTICASTES1B_vS1C_EENS_8epilogue10collective18CollectiveEpilogueINS1F_22Sm90TmaWarpSpecializedILi4ELi2ELi16ELb1ELb0EEEJSI_NS5_IJNSA_ILi128EEENSA_ILi32EEEEEESJ_SK_SJ_SK_NS1F_6fusion15FusionCallbacksIS1J_NS1N_13LinCombEltActINS1F_6thread4ReLuESJ_fSJ_fLNS_15FloatRoundStyleE2EEESI_S1M_JEEES11_NS12_INS13_ILi2ELi4ELi3EEES16_NSU_INS5_IJS17_S1L_EEENS5_IJS1L_SC_EEEEEEENS4_17SM75_U32x4_LDSM_NENS4_14SM90_TMA_STOREES1Z_NS4_17SM90_U32x4_STSM_NENS4_9Copy_AtomIJS22_SJ_EEEvEEEvvEEEEvNT_6ParamsE)
	.align		4
        /*000c*/ 	.word	index@(__assertfail)
	.align		4
        /*0010*/ 	.word	0x00000000
	.align		4
        /*0014*/ 	.word	0xfffffffe
	.align		4
        /*0018*/ 	.word	0x00000000
	.align		4
        /*001c*/ 	.word	0xfffffffd
	.align		4
        /*0020*/ 	.word	0x00000000
	.align		4
        /*0024*/ 	.word	0xfffffffc


//--------------------- .nv.constant4             --------------------------
	.section	.nv.constant4,"a",@progbits
	.align	8
	.align		8
.nv.constant4:
        /*0000*/ 	.dword	__assertfail
	.align		8
        /*0008*/ 	.dword	__unnamed_1
	.align		8
        /*0010*/ 	.dword	__unnamed_2
	.align		8
        /*0018*/ 	.dword	_ZN39_INTERNAL_105c8cda_4_k_cu_689b41f9_27904cuda3std3__45__cpo5beginE
	.align		8
        /*0020*/ 	.dword	_ZN39_INTERNAL_105c8cda_4_k_cu_689b41f9_27904cuda3std3__45__cpo3endE
	.align		8
        /*0028*/ 	.dword	_ZN39_INTERNAL_105c8cda_4_k_cu_689b41f9_27904cuda3std3__45__cpo6cbeginE
	.align		8
        /*0030*/ 	.dword	_ZN39_INTERNAL_105c8cda_4_k_cu_689b41f9_27904cuda3std3__45__cpo4cendE
	.align		8
        /*0038*/ 	.dword	_ZN39_INTERNAL_105c8cda_4_k_cu_689b41f9_27904cuda3std3__441_GLOBAL__N__105c8cda_4_k_cu_689b41f9_27906ignoreE
	.align		8
        /*0040*/ 	.dword	_ZN39_INTERNAL_105c8cda_4_k_cu_689b41f9_27904cuda3std3__419piecewise_constructE
	.align		8
        /*0048*/ 	.dword	_ZN39_INTERNAL_105c8cda_4_k_cu_689b41f9_27904cuda3std3__48in_placeE
	.align		8
        /*0050*/ 	.dword	_ZN39_INTERNAL_105c8cda_4_k_cu_689b41f9_27904cuda3std6ranges3__45__cpo4swapE
	.align		8
        /*0058*/ 	.dword	_ZN39_INTERNAL_105c8cda_4_k_cu_689b41f9_27904cuda3std6ranges3__45__cpo9iter_moveE
	.align		8
        /*0060*/ 	.dword	_ZN39_INTERNAL_105c8cda_4_k_cu_689b41f9_27904cute7productE
	.align		8
        /*0068*/ 	.dword	_ZN39_INTERNAL_105c8cda_4_k_cu_689b41f9_27904cute1_E
	.align		8
        /*0070*/ 	.dword	$str$22
	.align		8
        /*0078*/ 	.dword	$str$23
	.align		8
        /*0080*/ 	.dword	$str$26
	.align		8
        /*0088*/ 	.dword	$str$27


//--------------------- .text._ZN7cutlass13device_kernelINS_4gemm6kernel13GemmUniversalIN4cute5tupleIJiiiiEEENS1_10collective13CollectiveMmaINS1_34MainloopSm90TmaGmmaWarpSpecializedILi4ENS5_IJNS4_1CILi2EEENSA_ILi1EEESC_EEENS1_35KernelTmaWarpSpecializedCooperativeEEENS5_IJNSA_ILi256EEENSA_ILi64EEESH_EEENS_6half_tENS5_IJlSC_lEEESJ_SK_NS4_8TiledMMAINS4_8MMA_AtomIJNS4_4SM904GMMA25MMA_64x64x16_F32F16F16_SSILNSO_5MajorE0ELSQ_0ELNSO_7ScaleInE1ELSR_1EEEEEENS4_6LayoutISD_NS5_IJSC_NSA_ILi0EEESV_EEEEENS5_IJNS4_10UnderscoreESY_SY_EEEEENS4_13SM90_TMA_LOADENS4_14ComposedLayoutINS4_7SwizzleILi3ELi4ELi3EEENS4_18smem_ptr_flag_bitsILi16EEENSU_INS5_IJNSA_ILi8EEESH_EEENS5_IJSH_SC_EEEEEEEvNS4_8identityENS4_23SM90_TMA_LOAD_MULTICASTES1B_vS1C_EENS_8epilogue10collective18CollectiveEpilogueINS1F_22Sm90TmaWarpSpecializedILi4ELi2ELi16ELb1ELb0EEEJSI_NS5_IJNSA_ILi128EEENSA_ILi32EEEEEESJ_SK_SJ_SK_NS1F_6fusion15FusionCallbacksIS1J_NS1N_13LinCombEltActINS1F_6thread4ReLuESJ_fSJ_fLNS_15FloatRoundStyleE2EEESI_S1M_JEEES11_NS12_INS13_ILi2ELi4ELi3EEES16_NSU_INS5_IJS17_S1L_EEENS5_IJS1L_SC_EEEEEEENS4_17SM75_U32x4_LDSM_NENS4_14SM90_TMA_STOREES1Z_NS4_17SM90_U32x4_STSM_NENS4_9Copy_AtomIJS22_SJ_EEEvEEEvvEEEEvNT_6ParamsE --------------------------
	.section	.text._ZN7cutlass13device_kernelINS_4gemm6kernel13GemmUniversalIN4cute5tupleIJiiiiEEENS1_10collective13CollectiveMmaINS1_34MainloopSm90TmaGmmaWarpSpecializedILi4ENS5_IJNS4_1CILi2EEENSA_ILi1EEESC_EEENS1_35KernelTmaWarpSpecializedCooperativeEEENS5_IJNSA_ILi256EEENSA_ILi64EEESH_EEENS_6half_tENS5_IJlSC_lEEESJ_SK_NS4_8TiledMMAINS4_8MMA_AtomIJNS4_4SM904GMMA25MMA_64x64x16_F32F16F16_SSILNSO_5MajorE0ELSQ_0ELNSO_7ScaleInE1ELSR_1EEEEEENS4_6LayoutISD_NS5_IJSC_NSA_ILi0EEESV_EEEEENS5_IJNS4_10UnderscoreESY_SY_EEEEENS4_13SM90_TMA_LOADENS4_14ComposedLayoutINS4_7SwizzleILi3ELi4ELi3EEENS4_18smem_ptr_flag_bitsILi16EEENSU_INS5_IJNSA_ILi8EEESH_EEENS5_IJSH_SC_EEEEEEEvNS4_8identityENS4_23SM90_TMA_LOAD_MULTICASTES1B_vS1C_EENS_8epilogue10collective18CollectiveEpilogueINS1F_22Sm90TmaWarpSpecializedILi4ELi2ELi16ELb1ELb0EEEJSI_NS5_IJNSA_ILi128EEENSA_ILi32EEEEEESJ_SK_SJ_SK_NS1F_6fusion15FusionCallbacksIS1J_NS1N_13LinCombEltActINS1F_6thread4ReLuESJ_fSJ_fLNS_15FloatRoundStyleE2EEESI_S1M_JEEES11_NS12_INS13_ILi2ELi4ELi3EEES16_NSU_INS5_IJS17_S1L_EEENS5_IJS1L_SC_EEEEEEENS4_17SM75_U32x4_LDSM_NENS4_14SM90_TMA_STOREES1Z_NS4_17SM90_U32x4_STSM_NENS4_9Copy_AtomIJS22_SJ_EEEvEEEvvEEEEvNT_6ParamsE,"ax",@progbits
	.align	128
.text._ZN7cutlass13device_kernelINS_4gemm6kernel13GemmUniversalIN4cute5tupleIJiiiiEEENS1_10collective13CollectiveMmaINS1_34MainloopSm90TmaGmmaWarpSpecializedILi4ENS5_IJNS4_1CILi2EEENSA_ILi1EEESC_EEENS1_35KernelTmaWarpSpecializedCooperativeEEENS5_IJNSA_ILi256EEENSA_ILi64EEESH_EEENS_6half_tENS5_IJlSC_lEEESJ_SK_NS4_8TiledMMAINS4_8MMA_AtomIJNS4_4SM904GMMA25MMA_64x64x16_F32F16F16_SSILNSO_5MajorE0ELSQ_0ELNSO_7ScaleInE1ELSR_1EEEEEENS4_6LayoutISD_NS5_IJSC_NSA_ILi0EEESV_EEEEENS5_IJNS4_10UnderscoreESY_SY_EEEEENS4_13SM90_TMA_LOADENS4_14ComposedLayoutINS4_7SwizzleILi3ELi4ELi3EEENS4_18smem_ptr_flag_bitsILi16EEENSU_INS5_IJNSA_ILi8EEESH_EEENS5_IJSH_SC_EEEEEEEvNS4_8identityENS4_23SM90_TMA_LOAD_MULTICASTES1B_vS1C_EENS_8epilogue10collective18CollectiveEpilogueINS1F_22Sm90TmaWarpSpecializedILi4ELi2ELi16ELb1ELb0EEEJSI_NS5_IJNSA_ILi128EEENSA_ILi32EEEEEESJ_SK_SJ_SK_NS1F_6fusion15FusionCallbacksIS1J_NS1N_13LinCombEltActINS1F_6thread4ReLuESJ_fSJ_fLNS_15FloatRoundStyleE2EEESI_S1M_JEEES11_NS12_INS13_ILi2ELi4ELi3EEES16_NSU_INS5_IJS17_S1L_EEENS5_IJS1L_SC_EEEEEEENS4_17SM75_U32x4_LDSM_NENS4_14SM90_TMA_STOREES1Z_NS4_17SM90_U32x4_STSM_NENS4_9Copy_AtomIJS22_SJ_EEEvEEEvvEEEEvNT_6ParamsE:
        .type           _ZN7cutlass13device_kernelINS_4gemm6kernel13GemmUniversalIN4cute5tupleIJiiiiEEENS1_10collective13CollectiveMmaINS1_34MainloopSm90TmaGmmaWarpSpecializedILi4ENS5_IJNS4_1CILi2EEENSA_ILi1EEESC_EEENS1_35KernelTmaWarpSpecializedCooperativeEEENS5_IJNSA_ILi256EEENSA_ILi64EEESH_EEENS_6half_tENS5_IJlSC_lEEESJ_SK_NS4_8TiledMMAINS4_8MMA_AtomIJNS4_4SM904GMMA25MMA_64x64x16_F32F16F16_SSILNSO_5MajorE0ELSQ_0ELNSO_7ScaleInE1ELSR_1EEEEEENS4_6LayoutISD_NS5_IJSC_NSA_ILi0EEESV_EEEEENS5_IJNS4_10UnderscoreESY_SY_EEEEENS4_13SM90_TMA_LOADENS4_14ComposedLayoutINS4_7SwizzleILi3ELi4ELi3EEENS4_18smem_ptr_flag_bitsILi16EEENSU_INS5_IJNSA_ILi8EEESH_EEENS5_IJSH_SC_EEEEEEEvNS4_8identityENS4_23SM90_TMA_LOAD_MULTICASTES1B_vS1C_EENS_8epilogue10collective18CollectiveEpilogueINS1F_22Sm90TmaWarpSpecializedILi4ELi2ELi16ELb1ELb0EEEJSI_NS5_IJNSA_ILi128EEENSA_ILi32EEEEEESJ_SK_SJ_SK_NS1F_6fusion15FusionCallbacksIS1J_NS1N_13LinCombEltActINS1F_6thread4ReLuESJ_fSJ_fLNS_15FloatRoundStyleE2EEESI_S1M_JEEES11_NS12_INS13_ILi2ELi4ELi3EEES16_NSU_INS5_IJS17_S1L_EEENS5_IJS1L_SC_EEEEEEENS4_17SM75_U32x4_LDSM_NENS4_14SM90_TMA_STOREES1Z_NS4_17SM90_U32x4_STSM_NENS4_9Copy_AtomIJS22_SJ_EEEvEEEvvEEEEvNT_6ParamsE,@function
        .size           _ZN7cutlass13device_kernelINS_4gemm6kernel13GemmUniversalIN4cute5tupleIJiiiiEEENS1_10collective13CollectiveMmaINS1_34MainloopSm90TmaGmmaWarpSpecializedILi4ENS5_IJNS4_1CILi2EEENSA_ILi1EEESC_EEENS1_35KernelTmaWarpSpecializedCooperativeEEENS5_IJNSA_ILi256EEENSA_ILi64EEESH_EEENS_6half_tENS5_IJlSC_lEEESJ_SK_NS4_8TiledMMAINS4_8MMA_AtomIJNS4_4SM904GMMA25MMA_64x64x16_F32F16F16_SSILNSO_5MajorE0ELSQ_0ELNSO_7ScaleInE1ELSR_1EEEEEENS4_6LayoutISD_NS5_IJSC_NSA_ILi0EEESV_EEEEENS5_IJNS4_10UnderscoreESY_SY_EEEEENS4_13SM90_TMA_LOADENS4_14ComposedLayoutINS4_7SwizzleILi3ELi4ELi3EEENS4_18smem_ptr_flag_bitsILi16EEENSU_INS5_IJNSA_ILi8EEESH_EEENS5_IJSH_SC_EEEEEEEvNS4_8identityENS4_23SM90_TMA_LOAD_MULTICASTES1B_vS1C_EENS_8epilogue10collective18CollectiveEpilogueINS1F_22Sm90TmaWarpSpecializedILi4ELi2ELi16ELb1ELb0EEEJSI_NS5_IJNSA_ILi128EEENSA_ILi32EEEEEESJ_SK_SJ_SK_NS1F_6fusion15FusionCallbacksIS1J_NS1N_13LinCombEltActINS1F_6thread4ReLuESJ_fSJ_fLNS_15FloatRoundStyleE2EEESI_S1M_JEEES11_NS12_INS13_ILi2ELi4ELi3EEES16_NSU_INS5_IJS17_S1L_EEENS5_IJS1L_SC_EEEEEEENS4_17SM75_U32x4_LDSM_NENS4_14SM90_TMA_STOREES1Z_NS4_17SM90_U32x4_STSM_NENS4_9Copy_AtomIJS22_SJ_EEEvEEEvvEEEEvNT_6ParamsE,(.L_x_189 - _ZN7cutlass13device_kernelINS_4gemm6kernel13GemmUniversalIN4cute5tupleIJiiiiEEENS1_10collective13CollectiveMmaINS1_34MainloopSm90TmaGmmaWarpSpecializedILi4ENS5_IJNS4_1CILi2EEENSA_ILi1EEESC_EEENS1_35KernelTmaWarpSpecializedCooperativeEEENS5_IJNSA_ILi256EEENSA_ILi64EEESH_EEENS_6half_tENS5_IJlSC_lEEESJ_SK_NS4_8TiledMMAINS4_8MMA_AtomIJNS4_4SM904GMMA25MMA_64x64x16_F32F16F16_SSILNSO_5MajorE0ELSQ_0ELNSO_7ScaleInE1ELSR_1EEEEEENS4_6LayoutISD_NS5_IJSC_NSA_ILi0EEESV_EEEEENS5_IJNS4_10UnderscoreESY_SY_EEEEENS4_13SM90_TMA_LOADENS4_14ComposedLayoutINS4_7SwizzleILi3ELi4ELi3EEENS4_18smem_ptr_flag_bitsILi16EEENSU_INS5_IJNSA_ILi8EEESH_EEENS5_IJSH_SC_EEEEEEEvNS4_8identityENS4_23SM90_TMA_LOAD_MULTICASTES1B_vS1C_EENS_8epilogue10collective18CollectiveEpilogueINS1F_22Sm90TmaWarpSpecializedILi4ELi2ELi16ELb1ELb0EEEJSI_NS5_IJNSA_ILi128EEENSA_ILi32EEEEEESJ_SK_SJ_SK_NS1F_6fusion15FusionCallbacksIS1J_NS1N_13LinCombEltActINS1F_6thread4ReLuESJ_fSJ_fLNS_15FloatRoundStyleE2EEESI_S1M_JEEES11_NS12_INS13_ILi2ELi4ELi3EEES16_NSU_INS5_IJS17_S1L_EEENS5_IJS1L_SC_EEEEEEENS4_17SM75_U32x4_LDSM_NENS4_14SM90_TMA_STOREES1Z_NS4_17SM90_U32x4_STSM_NENS4_9Copy_AtomIJS22_SJ_EEEvEEEvvEEEEvNT_6ParamsE)
        .other          _ZN7cutlass13device_kernelINS_4gemm6kernel13GemmUniversalIN4cute5tupleIJiiiiEEENS1_10collective13CollectiveMmaINS1_34MainloopSm90TmaGmmaWarpSpecializedILi4ENS5_IJNS4_1CILi2EEENSA_ILi1EEESC_EEENS1_35KernelTmaWarpSpecializedCooperativeEEENS5_IJNSA_ILi256EEENSA_ILi64EEESH_EEENS_6half_tENS5_IJlSC_lEEESJ_SK_NS4_8TiledMMAINS4_8MMA_AtomIJNS4_4SM904GMMA25MMA_64x64x16_F32F16F16_SSILNSO_5MajorE0ELSQ_0ELNSO_7ScaleInE1ELSR_1EEEEEENS4_6LayoutISD_NS5_IJSC_NSA_ILi0EEESV_EEEEENS5_IJNS4_10UnderscoreESY_SY_EEEEENS4_13SM90_TMA_LOADENS4_14ComposedLayoutINS4_7SwizzleILi3ELi4ELi3EEENS4_18smem_ptr_flag_bitsILi16EEENSU_INS5_IJNSA_ILi8EEESH_EEENS5_IJSH_SC_EEEEEEEvNS4_8identityENS4_23SM90_TMA_LOAD_MULTICASTES1B_vS1C_EENS_8epilogue10collective18CollectiveEpilogueINS1F_22Sm90TmaWarpSpecializedILi4ELi2ELi16ELb1ELb0EEEJSI_NS5_IJNSA_ILi128EEENSA_ILi32EEEEEESJ_SK_SJ_SK_NS1F_6fusion15FusionCallbacksIS1J_NS1N_13LinCombEltActINS1F_6thread4ReLuESJ_fSJ_fLNS_15FloatRoundStyleE2EEESI_S1M_JEEES11_NS12_INS13_ILi2ELi4ELi3EEES16_NSU_INS5_IJS17_S1L_EEENS5_IJS1L_SC_EEEEEEENS4_17SM75_U32x4_LDSM_NENS4_14SM90_TMA_STOREES1Z_NS4_17SM90_U32x4_STSM_NENS4_9Copy_AtomIJS22_SJ_EEEvEEEvvEEEEvNT_6ParamsE,@"STO_CUDA_ENTRY STV_DEFAULT"
_ZN7cutlass13device_kernelINS_4gemm6kernel13GemmUniversalIN4cute5tupleIJiiiiEEENS1_10collective13CollectiveMmaINS1_34MainloopSm90TmaGmmaWarpSpecializedILi4ENS5_IJNS4_1CILi2EEENSA_ILi1EEESC_EEENS1_35KernelTmaWarpSpecializedCooperativeEEENS5_IJNSA_ILi256EEENSA_ILi64EEESH_EEENS_6half_tENS5_IJlSC_lEEESJ_SK_NS4_8TiledMMAINS4_8MMA_AtomIJNS4_4SM904GMMA25MMA_64x64x16_F32F16F16_SSILNSO_5MajorE0ELSQ_0ELNSO_7ScaleInE1ELSR_1EEEEEENS4_6LayoutISD_NS5_IJSC_NSA_ILi0EEESV_EEEEENS5_IJNS4_10UnderscoreESY_SY_EEEEENS4_13SM90_TMA_LOADENS4_14ComposedLayoutINS4_7SwizzleILi3ELi4ELi3EEENS4_18smem_ptr_flag_bitsILi16EEENSU_INS5_IJNSA_ILi8EEESH_EEENS5_IJSH_SC_EEEEEEEvNS4_8identityENS4_23SM90_TMA_LOAD_MULTICASTES1B_vS1C_EENS_8epilogue10collective18CollectiveEpilogueINS1F_22Sm90TmaWarpSpecializedILi4ELi2ELi16ELb1ELb0EEEJSI_NS5_IJNSA_ILi128EEENSA_ILi32EEEEEESJ_SK_SJ_SK_NS1F_6fusion15FusionCallbacksIS1J_NS1N_13LinCombEltActINS1F_6thread4ReLuESJ_fSJ_fLNS_15FloatRoundStyleE2EEESI_S1M_JEEES11_NS12_INS13_ILi2ELi4ELi3EEES16_NSU_INS5_IJS17_S1L_EEENS5_IJS1L_SC_EEEEEEENS4_17SM75_U32x4_LDSM_NENS4_14SM90_TMA_STOREES1Z_NS4_17SM90_U32x4_STSM_NENS4_9Copy_AtomIJS22_SJ_EEEvEEEvvEEEEvNT_6ParamsE:
[----:B------:R-:W1:Y:S01]  /*0000*/  LDC R1, c[0x0][0x28] ;  /* 0x00000a00ff017b82 */ /* 0x000e620000000800 */
[----:B------:R-:W2:Y:S07]  /*0010*/  S2R R18, SR_TID.X ;  /* 0x0000000000127919 */ /* 0x000eae0000002100 */
[----:B------:R-:W3:Y:S01]  /*0020*/  LDC.64 R4, c[0x0][0x588] ;  /* 0x00016200ff047b82 */ /* 0x000ee20000000a00 */
[----:B------:R-:W-:Y:S01]  /*0030*/  ELECT P0, URZ, PT ;  /* 0x00000000003f782f */ /* 0x000fe20003800000 */
[----:B------:R-:W-:Y:S01]  /*0040*/  BSSY B0, `(.L_x_0) ;  /* 0x0000016000007945 */ /* 0x000fe20003800000 */
[----:B--2---:R-:W-:-:S02]  /*0050*/  SHF.R.U32.HI R8, RZ, 0x5, R18 ;  /* 0x00000005ff087819 */ /* 0x004fc40000011612 */
[----:B------:R-:W-:-:S03]  /*0060*/  SHF.R.U32.HI R2, RZ, 0x7, R18 ;  /* 0x00000007ff027819 */ /* 0x000fc60000011612 */
[----:B------:R-:W2:Y:S04]  /*0070*/  SHFL.IDX PT, R0, R8, RZ, 0x1f ;  /* 0x00001fff08007589 */ /* 0x000ea800000e0000 */
[----:B------:R4:W1:Y:S01]  /*0080*/  SHFL.IDX PT, R7, R2, RZ, 0x1f ;  /* 0x00001fff02077589 */ /* 0x00086200000e0000 */
[----:B--2---:R-:W-:Y:S02]  /*0090*/  ISETP.NE.OR P0, PT, R0, RZ, !P0 ;  /* 0x000000ff0000720c */ /* 0x004fe40004705670 */
[----:B------:R-:W-:-:S11]  /*00a0*/  SHF.R.S32.HI R3, RZ, 0x1f, R0 ;  /* 0x0000001fff037819 */ /* 0x000fd60000011400 */
[----:B-1-34-:R-:W-:Y:S05]  /*00b0*/  @P0 BRA `(.L_x_1) ;  /* 0x0000000000380947 */ /* 0x01afea0003800000 */
[----:B------:R-:W-:Y:S02]  /*00c0*/  ULDC.64 UR4, c[0x0][0x198] ;  /* 0x0000660000047ab9 */ /* 0x000fe40000000a00 */
[----:B------:R-:W-:Y:S02]  /*00d0*/  UIADD3 UR6, UP0, UR4, 0xf0, URZ ;  /* 0x000000f004067890 */ /* 0x000fe4000ff1e03f */
[----:B------:R-:W-:Y:S02]  /*00e0*/  UIADD3 UR8, UP1, UR4, 0x1f0, URZ ;  /* 0x000001f004087890 */ /* 0x000fe4000ff3e03f */
[----:B------:R-:W-:Y:S02]  /*00f0*/  UIADD3 UR10, UP2, UR4, 0x3f0, URZ ;  /* 0x000003f0040a7890 */ /* 0x000fe4000ff5e03f */
[----:B------:R-:W-:Y:S02]  /*0100*/  UIADD3 UR4, UP3, UR4, 0x4f0, URZ ;  /* 0x000004f004047890 */ /* 0x000fe4000ff7e03f */
[----:B------:R-:W-:-:S02]  /*0110*/  UIADD3.X UR7, URZ, UR5, URZ, UP0, !UPT ;  /* 0x000000053f077290 */ /* 0x000fc400087fe43f */
[----:B------:R-:W-:Y:S02]  /*0120*/  UIADD3.X UR9, URZ, UR5, URZ, UP1, !UPT ;  /* 0x000000053f097290 */ /* 0x000fe40008ffe43f */
[----:B------:R-:W-:Y:S02]  /*0130*/  UIADD3.X UR11, URZ, UR5, URZ, UP2, !UPT ;  /* 0x000000053f0b7290 */ /* 0x000fe400097fe43f */
[----:B------:R-:W-:-:S03]  /*0140*/  UIADD3.X UR5, URZ, UR5, URZ, UP3, !UPT ;  /* 0x000000053f057290 */ /* 0x000fc60009ffe43f */
[----:B------:R1:W-:Y:S02]  /*0150*/  UTMACCTL.PF [UR6] ;  /* 0x00000000060079b9 */ /* 0x0003e40008040000 */
[----:B------:R1:W-:Y:S02]  /*0160*/  UTMACCTL.PF [UR8] ;  /* 0x00000000080079b9 */ /* 0x0003e40008040000 */
[----:B------:R1:W-:Y:S02]  /*0170*/  UTMACCTL.PF [UR10] ;  /* 0x000000000a0079b9 */ /* 0x0003e40008040000 */
[----:B------:R1:W-:Y:S02]  /*0180*/  UTMACCTL.PF [UR4] ;  /* 0x00000000040079b9 */ /* 0x0003e40008040000 */
[----:B-1----:R-:W-:Y:S01]  /*0190*/  NOP ;  /* 0x0000000000007918 */ /* 0x002fe20000000000 */
.L_x_1:
[----:B------:R-:W-:Y:S05]  /*01a0*/  BSYNC B0 ;  /* 0x0000000000007941 */ /* 0x000fea0003800000 */
.L_x_0:
[----:B------:R-:W-:Y:S01]  /*01b0*/  ULDC.64 UR4, c[0x0][0x590] ;  /* 0x0001640000047ab9 */ /* 0x000fe20000000a00 */
[----:B------:R-:W-:Y:S01]  /*01c0*/  LEA.HI R3, R3, R0, RZ, 0x2 ;  /* 0x0000000003037211 */ /* 0x000fe200078f10ff */
[----:B------:R-:W-:Y:S01]  /*01d0*/  ULDC.64 UR40, c[0x0][0x208] ;  /* 0x0000820000287ab9 */ /* 0x000fe20000000a00 */
[----:B------:R-:W-:Y:S01]  /*01e0*/  ISETP.NE.U32.AND P2, PT, RZ, UR4, PT ;  /* 0x00000004ff007c0c */ /* 0x000fe2000bf45070 */
[----:B------:R-:W-:Y:S01]  /*01f0*/  IMAD.MOV.U32 R2, RZ, RZ, R4 ;  /* 0x000000ffff027224 */ /* 0x000fe200078e0004 */
[----:B------:R-:W-:Y:S02]  /*0200*/  LOP3.LUT R3, R3, 0xfffffffc, RZ, 0xc0, !PT ;  /* 0xfffffffc03037812 */ /* 0x000fe400078ec0ff */
[----:B------:R-:W-:Y:S02]  /*0210*/  ISETP.NE.AND.EX P3, PT, RZ, UR5, PT, P2 ;  /* 0x00000005ff007c0c */ /* 0x000fe4000bf65320 */
[----:B------:R-:W-:Y:S01]  /*0220*/  PRMT R6, RZ, 0x7610, R6 ;  /* 0x00007610ff067816 */ /* 0x000fe20000000006 */
[----:B------:R-:W-:-:S02]  /*0230*/  IMAD.IADD R0, R0, 0x1, -R3 ;  /* 0x0000000100007824 */ /* 0x000fc400078e0a03 */
[----:B------:R-:W-:-:S08]  /*0240*/  IMAD.MOV.U32 R3, RZ, RZ, R5 ;  /* 0x000000ffff037224 */ /* 0x000fd000078e0005 */
[----:B------:R-:W-:Y:S05]  /*0250*/  @P3 BRA `(.L_x_2) ;  /* 0x0000000000303947 */ /* 0x000fea0003800000 */
[----:B------:R-:W-:Y:S02]  /*0260*/  ULDC.64 UR6, c[0x0][0x588] ;  /* 0x0001620000067ab9 */ /* 0x000fe40000000a00 */
[----:B------:R-:W-:-:S04]  /*0270*/  ISETP.NE.U32.AND P0, PT, RZ, UR6, PT ;  /* 0x00000006ff007c0c */ /* 0x000fc8000bf05070 */
[----:B------:R-:W-:-:S13]  /*0280*/  ISETP.NE.AND.EX P0, PT, RZ, UR7, PT, P0 ;  /* 0x00000007ff007c0c */ /* 0x000fda000bf05300 */
[----:B------:R-:W-:Y:S05]  /*0290*/  @!P0 BRA `(.L_x_3) ;  /* 0x0000000000108947 */ /* 0x000fea0003800000 */
[----:B------:R-:W2:Y:S02]  /*02a0*/  LDG.E R6, desc[UR40][R2.64] ;  /* 0x0000002802067981 */ /* 0x000ea4000c1e1900 */
[----:B--2---:R-:W-:Y:S01]  /*02b0*/  FSETP.NEU.AND P1, PT, R6, RZ, PT ;  /* 0x000000ff0600720b */ /* 0x004fe20003f2d000 */
[----:B------:R-:W-:Y:S01]  /*02c0*/  IMAD.MOV.U32 R6, RZ, RZ, 0x1 ;  /* 0x00000001ff067424 */ /* 0x000fe200078e00ff */
[----:B------:R-:W-:Y:S11]  /*02d0*/  BRA `(.L_x_2) ;  /* 0x0000000000107947 */ /* 0x000ff60003800000 */
.L_x_3:
[----:B------:R-:W-:Y:S01]  /*02e0*/  ULDC UR6, c[0x0][0x580] ;  /* 0x0001600000067ab9 */ /* 0x000fe20000000800 */
[----:B------:R-:W-:Y:S01]  /*02f0*/  IMAD.MOV.U32 R6, RZ, RZ, 0x1 ;  /* 0x00000001ff067424 */ /* 0x000fe200078e00ff */
[----:B------:R-:W-:Y:S02]  /*0300*/  FSETP.NEU.AND P1, PT, RZ, UR6, PT ;  /* 0x00000006ff007c0b */ /* 0x000fe4000bf2d000 */
[----:B------:R-:W-:-:S11]  /*0310*/  CS2R R2, SRZ ;  /* 0x0000000000027805 */ /* 0x000fd6000001ff00 */
.L_x_2:
[----:B------:R-:W-:Y:S02]  /*0320*/  ISETP.NE.U32.AND P4, PT, R2, RZ, PT ;  /* 0x000000ff0200720c */ /* 0x000fe40003f85070 */
[----:B------:R-:W-:Y:S02]  /*0330*/  ISETP.NE.AND.EX P5, PT, RZ, UR5, PT, P2 ;  /* 0x00000005ff007c0c */ /* 0x000fe4000bfa5320 */
[----:B------:R-:W-:Y:S02]  /*0340*/  ISETP.NE.AND.EX P2, PT, R3, RZ, PT, P4 ;  /* 0x000000ff0300720c */ /* 0x000fe40003f45340 */
[----:B------:R-:W-:-:S11]  /*0350*/  PLOP3.LUT P0, PT, PT, PT, PT, 0x8, 0x0 ;  /* 0x000000000000781c */ /* 0x000fd60003f0e170 */
[----:B------:R-:W-:Y:S05]  /*0360*/  @P2 BRA P5, `(.L_x_4) ;  /* 0x0000000000342947 */ /* 0x000fea0002800000 */
[----:B------:R-:W-:-:S04]  /*0370*/  ISETP.NE.U32.AND P0, PT, RZ, UR4, PT ;  /* 0x00000004ff007c0c */ /* 0x000fc8000bf05070 */
[----:B------:R-:W-:-:S13]  /*0380*/  ISETP.NE.AND.EX P0, PT, RZ, UR5, PT, P0 ;  /* 0x00000005ff007c0c */ /* 0x000fda000bf05300 */
[----:B------:R-:W-:Y:S05]  /*0390*/  @!P0 BRA `(.L_x_5) ;  /* 0x0000000000248947 */ /* 0x000fea0003800000 */
[----:B------:R-:W-:Y:S02]  /*03a0*/  PRMT R6, R6, 0x9910, RZ ;  /* 0x0000991006067816 */ /* 0x000fe400000000ff */
[----:B------:R-:W-:Y:S02]  /*03b0*/  ISETP.NE.U32.AND P0, PT, R2, RZ, PT ;  /* 0x000000ff0200720c */ /* 0x000fe40003f05070 */
[----:B------:R-:W-:Y:S02]  /*03c0*/  ISETP.NE.AND P2, PT, R6, RZ, PT ;  /* 0x000000ff0600720c */ /* 0x000fe40003f45270 */
[----:B------:R-:W-:Y:S02]  /*03d0*/  ISETP.NE.AND.EX P0, PT, R3, RZ, PT, P0 ;  /* 0x000000ff0300720c */ /* 0x000fe40003f05300 */
[----:B------:R-:W-:-:S09]  /*03e0*/  SEL R2, RZ, 0xffffffff, P1 ;  /* 0xffffffffff027807 */ /* 0x000fd20000800000 */
[----:B------:R-:W-:-:S04]  /*03f0*/  @!P2 SEL R2, RZ, 0xffffffff, P0 ;  /* 0xffffffffff02a807 */ /* 0x000fc80000000000 */
[----:B------:R-:W-:-:S04]  /*0400*/  LOP3.LUT R2, R2, 0x1, RZ, 0xc0, !PT ;  /* 0x0000000102027812 */ /* 0x000fc800078ec0ff */
[----:B------:R-:W-:Y:S01]  /*0410*/  ISETP.EQ.U32.AND P0, PT, R2, 0x1, PT ;  /* 0x000000010200780c */ /* 0x000fe20003f02070 */
[----:B------:R-:W-:-:S12]  /*0420*/  BRA `(.L_x_4) ;  /* 0x0000000000047947 */ /* 0x000fd80003800000 */
.L_x_5:
[----:B------:R-:W-:-:S13]  /*0430*/  PLOP3.LUT P0, PT, P1, PT, PT, 0x8, 0x0 ;  /* 0x000000000000781c */ /* 0x000fda0000f0e170 */
.L_x_4:
[----:B------:R-:W1:Y:S02]  /*0440*/  SHFL.IDX PT, R2, R8, RZ, 0x1f ;  /* 0x00001fff08027589 */ /* 0x000e6400000e0000 */
[----:B-1----:R-:W-:-:S13]  /*0450*/  ISETP.NE.AND P1, PT, R2, RZ, PT ;  /* 0x000000ff0200720c */ /* 0x002fda0003f25270 */
[----:B------:R-:W-:Y:S05]  /*0460*/  @P1 BRA `(.L_x_6) ;  /* 0x0000000000581947 */ /* 0x000fea0003800000 */
[----:B------:R-:W1:Y:S01]  /*0470*/  S2UR UR8, SR_CgaCtaId ;  /* 0x00000000000879c3 */ /* 0x000e620000008800 */
[----:B------:R-:W-:Y:S01]  /*0480*/  UMOV UR4, 0x400 ;  /* 0x0000040000047882 */ /* 0x000fe20000000000 */
[----:B------:R-:W-:Y:S01]  /*0490*/  UMOV UR5, 0x1 ;  /* 0x0000000100057882 */ /* 0x000fe20000000000 */
[----:B------:R-:W-:Y:S01]  /*04a0*/  UMOV UR6, 0x4 ;  /* 0x0000000400067882 */ /* 0x000fe20000000000 */
[----:B------:R-:W-:Y:S01]  /*04b0*/  ELECT P1, URZ, PT ;  /* 0x00000000003f782f */ /* 0x000fe20003820000 */
[----:B------:R-:W-:-:S04]  /*04c0*/  UIADD3 UR6, -UR6, 0x100000, URZ ;  /* 0x0010000006067890 */ /* 0x000fc8000fffe13f */
[----:B------:R-:W-:Y:S02]  /*04d0*/  USHF.L.U32 UR7, UR6, 0xb, URZ ;  /* 0x0000000b06077899 */ /* 0x000fe4000800063f */
[----:B------:R-:W-:Y:S02]  /*04e0*/  USHF.L.U32 UR6, UR6, 0x1, URZ ;  /* 0x0000000106067899 */ /* 0x000fe4000800063f */
[----:B-1----:R-:W-:Y:S02]  /*04f0*/  ULEA UR8, UR8, UR4, 0x18 ;  /* 0x0000000408087291 */ /* 0x002fe4000f8ec03f */
[----:B------:R-:W-:-:S04]  /*0500*/  UIADD3 UR4, -UR5, 0x100000, URZ ;  /* 0x0010000005047890 */ /* 0x000fc8000fffe13f */
[----:B------:R-:W-:Y:S02]  /*0510*/  USHF.L.U32 UR5, UR4, 0xb, URZ ;  /* 0x0000000b04057899 */ /* 0x000fe4000800063f */
[----:B------:R-:W-:Y:S01]  /*0520*/  USHF.L.U32 UR4, UR4, 0x1, URZ ;  /* 0x0000000104047899 */ /* 0x000fe2000800063f */
[----:B------:R-:W1:Y:S11]  /*0530*/  FENCE.VIEW.ASYNC.S ;  /* 0x00000000000073c6 */ /* 0x000e760000000000 */
[----:B-1----:R1:W2:Y:S01]  /*0540*/  SYNCS.EXCH.64 URZ, [UR8], UR4 ;  /* 0x00000004083f75b2 */ /* 0x0022a20008000100 */
[----:B------:R1:W3:Y:S01]  /*0550*/  SYNCS.EXCH.64 URZ, [UR8+0x20], UR6 ;  /* 0x00002006083f75b2 */ /* 0x0002e20008000100 */
[----:B------:R1:W4:Y:S01]  /*0560*/  SYNCS.EXCH.64 URZ, [UR8+0x8], UR4 ;  /* 0x00000804083f75b2 */ /* 0x0003220008000100 */
[----:B------:R1:W1:Y:S01]  /*0570*/  SYNCS.EXCH.64 URZ, [UR8+0x28], UR6 ;  /* 0x00002806083f75b2 */ /* 0x0002620008000100 */
[----:B------:R1:W1:Y:S01]  /*0580*/  SYNCS.EXCH.64 URZ, [UR8+0x10], UR4 ;  /* 0x00001004083f75b2 */ /* 0x0002620008000100 */
[----:B------:R1:W1:Y:S01]  /*0590*/  SYNCS.EXCH.64 URZ, [UR8+0x30], UR6 ;  /* 0x00003006083f75b2 */ /* 0x0002620008000100 */
[----:B------:R1:W1:Y:S01]  /*05a0*/  SYNCS.EXCH.64 URZ, [UR8+0x18], UR4 ;  /* 0x00001804083f75b2 */ /* 0x0002620008000100 */
[----:B------:R1:W1:Y:S01]  /*05b0*/  SYNCS.EXCH.64 URZ, [UR8+0x38], UR6 ;  /* 0x00003806083f75b2 */ /* 0x0002620008000100 */
[----:B------:R-:W-:Y:S01]  /*05c0*/  NOP ;  /* 0x0000000000007918 */ /* 0x000fe20000000000 */
.L_x_6:
[----:B------:R-:W5:Y:S01]  /*05d0*/  SHFL.IDX PT, R3, R8, RZ, 0x1f ;  /* 0x00001fff08037589 */ /* 0x000f6200000e0000 */
[----:B------:R-:W1:Y:S01]  /*05e0*/  S2UR UR9, SR_CTAID.X ;  /* 0x00000000000979c3 */ /* 0x000e620000002500 */
[----:B------:R-:W-:Y:S01]  /*05f0*/  NOP ;  /* 0x0000000000007918 */ /* 0x000fe20000000000 */
[----:B-----5:R-:W-:Y:S02]  /*0600*/  ISETP.NE.AND P1, PT, R3, RZ, PT ;  /* 0x000000ff0300720c */ /* 0x020fe40003f25270 */
[----:B------:R-:W-:-:S04]  /*0610*/  SHF.R.S32.HI R3, RZ, 0x1f, R18 ;  /* 0x0000001fff037819 */ /* 0x000fc80000011412 */
[----:B------:R-:W-:-:S07]  /*0620*/  LEA.HI R3, R3, R18, RZ, 0x7 ;  /* 0x0000001203037211 */ /* 0x000fce00078f38ff */
[----:B-1----:R-:W-:Y:S05]  /*0630*/  @P1 BRA `(.L_x_7) ;  /* 0x0000000000581947 */ /* 0x002fea0003800000 */
[----:B------:R-:W1:Y:S01]  /*0640*/  S2UR UR5, SR_CgaCtaId ;  /* 0x00000000000579c3 */ /* 0x000e620000008800 */
[----:B------:R-:W-:Y:S01]  /*0650*/  UMOV UR4, 0x400 ;  /* 0x0000040000047882 */ /* 0x000fe20000000000 */
[----:B------:R-:W-:Y:S01]  /*0660*/  UMOV UR6, 0x20 ;  /* 0x0000002000067882 */ /* 0x000fe20000000000 */
[----:B------:R-:W-:Y:S01]  /*0670*/  UMOV UR7, 0x100 ;  /* 0x0000010000077882 */ /* 0x000fe20000000000 */
[----:B------:R-:W-:Y:S01]  /*0680*/  ELECT P1, URZ, PT ;  /* 0x00000000003f782f */ /* 0x000fe20003820000 */
[----:B-1----:R-:W-:Y:S02]  /*0690*/  ULEA UR8, UR5, UR4, 0x18 ;  /* 0x0000000405087291 */ /* 0x002fe4000f8ec03f */
[----:B------:R-:W-:-:S04]  /*06a0*/  UIADD3 UR4, -UR6, 0x100000, URZ ;  /* 0x0010000006047890 */ /* 0x000fc8000fffe13f */
[----:B------:R-:W-:Y:S02]  /*06b0*/  USHF.L.U32 UR5, UR4, 0xb, URZ ;  /* 0x0000000b04057899 */ /* 0x000fe4000800063f */
[----:B------:R-:W-:Y:S02]  /*06c0*/  USHF.L.U32 UR4, UR4, 0x1, URZ ;  /* 0x0000000104047899 */ /* 0x000fe4000800063f */
[----:B------:R-:W-:-:S04]  /*06d0*/  UIADD3 UR6, -UR7, 0x100000, URZ ;  /* 0x0010000007067890 */ /* 0x000fc8000fffe13f */
[----:B------:R-:W-:Y:S02]  /*06e0*/  USHF.L.U32 UR7, UR6, 0xb, URZ ;  /* 0x0000000b06077899 */ /* 0x000fe4000800063f */
[----:B------:R-:W-:Y:S01]  /*06f0*/  USHF.L.U32 UR6, UR6, 0x1, URZ ;  /* 0x0000000106067899 */ /* 0x000fe2000800063f */
[----:B------:R-:W1:Y:S03]  /*0700*/  FENCE.VIEW.ASYNC.S ;  /* 0x00000000000073c6 */ /* 0x000e660000000000 */
[----:B-1----:R1:W1:Y:S08]  /*0710*/  SYNCS.EXCH.64 URZ, [UR8+0x40], UR4 ;  /* 0x00004004083f75b2 */ /* 0x0022700008000100 */
[----:B------:R1:W1:Y:S01]  /*0720*/  SYNCS.EXCH.64 URZ, [UR8+0x60], UR6 ;  /* 0x00006006083f75b2 */ /* 0x0002620008000100 */
[----:B------:R1:W1:Y:S01]  /*0730*/  SYNCS.EXCH.64 URZ, [UR8+0x48], UR4 ;  /* 0x00004804083f75b2 */ /* 0x0002620008000100 */
[----:B------:R1:W1:Y:S01]  /*0740*/  SYNCS.EXCH.64 URZ, [UR8+0x68], UR6 ;  /* 0x00006806083f75b2 */ /* 0x0002620008000100 */
[----:B------:R1:W1:Y:S01]  /*0750*/  SYNCS.EXCH.64 URZ, [UR8+0x50], UR4 ;  /* 0x00005004083f75b2 */ /* 0x0002620008000100 */
[----:B------:R1:W1:Y:S01]  /*0760*/  SYNCS.EXCH.64 URZ, [UR8+0x70], UR6 ;  /* 0x00007006083f75b2 */ /* 0x0002620008000100 */
[----:B------:R1:W1:Y:S01]  /*0770*/  SYNCS.EXCH.64 URZ, [UR8+0x58], UR4 ;  /* 0x00005804083f75b2 */ /* 0x0002620008000100 */
[----:B------:R1:W1:Y:S01]  /*0780*/  SYNCS.EXCH.64 URZ, [UR8+0x78], UR6 ;  /* 0x00007806083f75b2 */ /* 0x0002620008000100 */
[----:B------:R-:W-:Y:S01]  /*0790*/  NOP ;  /* 0x0000000000007918 */ /* 0x000fe20000000000 */
.L_x_7:
[----:B------:R-:W-:Y:S01]  /*07a0*/  LOP3.LUT R3, R3, 0xffffff80, RZ, 0xc0, !PT ;  /* 0xffffff8003037812 */ /* 0x000fe200078ec0ff */
[----:B------:R-:W5:Y:S01]  /*07b0*/  S2R R6, SR_CTAID.Y ;  /* 0x0000000000067919 */ /* 0x000f620000002600 */
[----:B------:R-:W-:Y:S01]  /*07c0*/  SHF.R.S32.HI R11, RZ, 0x1f, R2 ;  /* 0x0000001fff0b7819 */ /* 0x000fe20000011402 */
[----:B-1----:R-:W-:Y:S01]  /*07d0*/  ULDC UR4, c[0x0][0x150] ;  /* 0x0000540000047ab9 */ /* 0x002fe20000000800 */
[----:B------:R-:W-:Y:S01]  /*07e0*/  I2FP.F32.U32 R13, UR9 ;  /* 0x00000009000d7c45 */ /* 0x000fe20008201000 */
[----:B------:R-:W-:Y:S01]  /*07f0*/  IMAD.IADD R10, R18, 0x1, -R3 ;  /* 0x00000001120a7824 */ /* 0x000fe200078e0a03 */
[----:B------:R1:W2:Y:S01]  /*0800*/  SHFL.IDX PT, R12, R8, RZ, 0x1f ;  /* 0x00001fff080c7589 */ /* 0x0002a200000e0000 */
[----:B------:R-:W-:Y:S01]  /*0810*/  LEA.HI R11, R11, R2, RZ, 0x2 ;  /* 0x000000020b0b7211 */ /* 0x000fe200078f10ff */
[----:B------:R-:W3:Y:S01]  /*0820*/  LDC R14, c[0x0][0x144] ;  /* 0x00005100ff0e7b82 */ /* 0x000ee20000000800 */
[----:B------:R-:W-:Y:S01]  /*0830*/  FMUL R13, R13, UR4 ;  /* 0x000000040d0d7c20 */ /* 0x000fe20008400000 */
[----:B------:R-:W-:-:S02]  /*0840*/  SHF.R.S32.HI R3, RZ, 0x1f, R10 ;  /* 0x0000001fff037819 */ /* 0x000fc4000001140a */
[----:B------:R-:W-:Y:S02]  /*0850*/  ELECT P1, URZ, PT ;  /* 0x00000000003f782f */ /* 0x000fe40003820000 */
[----:B------:R-:W-:Y:S01]  /*0860*/  LOP3.LUT R11, R11, 0x3ffffffc, RZ, 0xc0, !PT ;  /* 0x3ffffffc0b0b7812 */ /* 0x000fe200078ec0ff */
[----:B------:R-:W-:Y:S01]  /*0870*/  ULDC UR4, c[0x0][0x154] ;  /* 0x0000550000047ab9 */ /* 0x000fe20000000800 */
[----:B------:R-:W-:Y:S01]  /*0880*/  LEA.HI R3, R3, R10, RZ, 0x3 ;  /* 0x0000000a03037211 */ /* 0x000fe200078f18ff */
[----:B------:R-:W4:Y:S01]  /*0890*/  F2I.U32.TRUNC.NTZ R13, R13 ;  /* 0x0000000d000d7305 */ /* 0x000f22000020f000 */
[----:B------:R-:W-:Y:S01]  /*08a0*/  ISETP.NE.AND P4, PT, R0, RZ, PT ;  /* 0x000000ff0000720c */ /* 0x000fe20003f85270 */
[----:B------:R-:W-:Y:S01]  /*08b0*/  IMAD.IADD R11, R2, 0x1, -R11 ;  /* 0x00000001020b7824 */ /* 0x000fe200078e0a0b */
[--C-:B------:R-:W-:Y:S01]  /*08c0*/  SHF.R.S32.HI R9, RZ, 0x3, R3.reuse ;  /* 0x00000003ff097819 */ /* 0x100fe20000011403 */
[----:B------:R-:W-:Y:S01]  /*08d0*/  IMAD.MOV.U32 R89, RZ, RZ, 0x1 ;  /* 0x00000001ff597424 */ /* 0x000fe200078e00ff */
[----:B-1----:R-:W-:Y:S01]  /*08e0*/  SHF.R.S32.HI R8, RZ, 0x1f, R3 ;  /* 0x0000001fff087819 */ /* 0x002fe20000011403 */
[----:B------:R-:W-:Y:S01]  /*08f0*/  NOP ;  /* 0x0000000000007918 */ /* 0x000fe20000000000 */
[----:B------:R-:W-:-:S02]  /*0900*/  ISETP.EQ.OR P2, PT, R0, 0x3, !P4 ;  /* 0x000000030000780c */ /* 0x000fc40006742670 */
[----:B------:R-:W-:Y:S02]  /*0910*/  LEA.HI R8, R8, R9, RZ, 0x2 ;  /* 0x0000000908087211 */ /* 0x000fe400078f10ff */
[----:B------:R-:W-:Y:S02]  /*0920*/  ISETP.EQ.AND P2, PT, R7, RZ, P2 ;  /* 0x000000ff0700720c */ /* 0x000fe40001742270 */
[----:B------:R-:W-:Y:S02]  /*0930*/  LOP3.LUT R8, R8, 0xfffffffc, RZ, 0xc0, !PT ;  /* 0xfffffffc08087812 */ /* 0x000fe400078ec0ff */
[----:B--2---:R-:W-:Y:S01]  /*0940*/  ISETP.NE.OR P1, PT, R12, RZ, !P1 ;  /* 0x000000ff0c00720c */ /* 0x004fe20004f25670 */
[----:B----4-:R-:W-:Y:S01]  /*0950*/  IMAD.MOV R15, RZ, RZ, -R13 ;  /* 0x000000ffff0f7224 */ /* 0x010fe200078e0a0d */
[----:B------:R-:W-:Y:S01]  /*0960*/  SEL R22, RZ, 0x1, !P2 ;  /* 0x00000001ff167807 */ /* 0x000fe20005000000 */
[----:B------:R-:W-:Y:S01]  /*0970*/  IMAD.IADD R8, R9, 0x1, -R8 ;  /* 0x0000000109087824 */ /* 0x000fe200078e0a08 */
[----:B-----5:R-:W-:Y:S01]  /*0980*/  I2FP.F32.U32 R3, R6 ;  /* 0x0000000600037245 */ /* 0x020fe20000201000 */
[----:B------:R-:W1:Y:S02]  /*0990*/  LDC R9, c[0x0][0x148] ;  /* 0x00005200ff097b82 */ /* 0x000e640000000800 */
[----:B------:R-:W-:-:S02]  /*09a0*/  IMAD R8, R11, 0x4, R8 ;  /* 0x000000040b087824 */ /* 0x000fc400078e0208 */
[----:B------:R-:W-:Y:S01]  /*09b0*/  FMUL R12, R3, UR4 ;  /* 0x00000004030c7c20 */ /* 0x000fe20008400000 */
[----:B---3--:R-:W-:Y:S01]  /*09c0*/  IMAD R3, R14, R15, UR9 ;  /* 0x000000090e037e24 */ /* 0x008fe2000f8e020f */
[----:B------:R-:W-:Y:S01]  /*09d0*/  UMOV UR4, 0x20 ;  /* 0x0000002000047882 */ /* 0x000fe20000000000 */
[----:B------:R-:W-:Y:S01]  /*09e0*/  LEA.HI R2, R8, R8, RZ, 0x1 ;  /* 0x0000000808027211 */ /* 0x000fe200078f08ff */
[----:B------:R-:W-:Y:S01]  /*09f0*/  VOTEU.ALL UP0, P1 ;  /* 0x00000000003f7886 */ /* 0x000fe20000800000 */
[----:B------:R-:W2:Y:S01]  /*0a00*/  LDC R13, c[0x0][0x140] ;  /* 0x00005000ff0d7b82 */ /* 0x000ea20000000800 */
[----:B------:R-:W3:Y:S01]  /*0a10*/  F2I.U32.TRUNC.NTZ R12, R12 ;  /* 0x0000000c000c7305 */ /* 0x000ee2000020f000 */
[----:B------:R-:W-:Y:S01]  /*0a20*/  LOP3.LUT R11, R2, 0xfffffffe, RZ, 0xc0, !PT ;  /* 0xfffffffe020b7812 */ /* 0x000fe200078ec0ff */
[----:B------:R-:W-:Y:S01]  /*0a30*/  VOTEU.ALL UP1, P1 ;  /* 0x00000000003f7886 */ /* 0x000fe20000820000 */
[----:B------:R-:W-:Y:S01]  /*0a40*/  @!UP0 UMOV UR6, 0x400 ;  /* 0x0000040000068882 */ /* 0x000fe20000000000 */
[----:B------:R-:W-:-:S04]  /*0a50*/  @!UP0 UIADD3 UR4, -UR4, 0x100000, URZ ;  /* 0x0010000004048890 */ /* 0x000fc8000fffe13f */
[----:B------:R-:W-:Y:S02]  /*0a60*/  @!UP0 USHF.L.U32 UR5, UR4, 0xb, URZ ;  /* 0x0000000b04058899 */ /* 0x000fe4000800063f */
[----:B------:R-:W-:Y:S01]  /*0a70*/  @!UP0 USHF.L.U32 UR4, UR4, 0x1, URZ ;  /* 0x0000000104048899 */ /* 0x000fe2000800063f */
[C---:B------:R-:W-:Y:S01]  /*0a80*/  IMAD.IADD R2, R8.reuse, 0x1, -R11 ;  /* 0x0000000108027824 */ /* 0x040fe200078e0a0b */
[----:B------:R-:W4:Y:S01]  /*0a90*/  @!UP0 S2UR UR7, SR_CgaCtaId ;  /* 0x00000000000789c3 */ /* 0x000f220000008800 */
[----:B------:R-:W-:-:S03]  /*0aa0*/  IMAD.SHL.U32 R11, R8, 0x4, RZ ;  /* 0x00000004080b7824 */ /* 0x000fc600078e00ff */
[----:B------:R-:W-:Y:S02]  /*0ab0*/  ISETP.NE.AND P5, PT, R2, R3, PT ;  /* 0x000000030200720c */ /* 0x000fe40003fa5270 */
[----:B------:R-:W-:Y:S01]  /*0ac0*/  LOP3.LUT R88, R8, 0xc, R11, 0x78, !PT ;  /* 0x0000000c08587812 */ /* 0x000fe200078e780b */
[----:B------:R-:W-:Y:S02]  /*0ad0*/  VIADD R8, R7, 0xffffffff ;  /* 0xffffffff07087836 */ /* 0x000fe40000000000 */
[----:B---3--:R-:W-:-:S04]  /*0ae0*/  IMAD.MOV R24, RZ, RZ, -R12 ;  /* 0x000000ffff187224 */ /* 0x008fc800078e0a0c */
[----:B-1----:R-:W-:Y:S01]  /*0af0*/  IMAD R11, R9, R24, R6 ;  /* 0x00000018090b7224 */ /* 0x002fe200078e0206 */
[----:B--2---:R-:W-:-:S03]  /*0b00*/  ISETP.EQ.U32.AND P2, PT, R13, 0x1, PT ;  /* 0x000000010d00780c */ /* 0x004fc60003f42070 */
[----:B------:R-:W-:-:S04]  /*0b10*/  @P5 LEA.HI R2, R88, R88, RZ, 0x1 ;  /* 0x0000005858025211 */ /* 0x000fc800078f08ff */
[----:B------:R-:W-:Y:S01]  /*0b20*/  @P5 SHF.R.S32.HI R2, RZ, 0x1, R2 ;  /* 0x00000001ff025819 */ /* 0x000fe20000011402 */
[----:B----4-:R-:W-:-:S03]  /*0b30*/  @!UP0 ULEA UR6, UR7, UR6, 0x18 ;  /* 0x0000000607068291 */ /* 0x010fc6000f8ec03f */
[----:B------:R-:W-:Y:S01]  /*0b40*/  @P5 ISETP.NE.AND P6, PT, R2, R11, PT ;  /* 0x0000000b0200520c */ /* 0x000fe20003fc5270 */
[----:B------:R-:W-:Y:S01]  /*0b50*/  VOTEU.ALL UP0, P1 ;  /* 0x00000000003f7886 */ /* 0x000fe20000800000 */
[----:B------:R-:W-:Y:S02]  /*0b60*/  LOP3.LUT P1, RZ, R10, 0x7, RZ, 0xc0, !PT ;  /* 0x000000070aff7812 */ /* 0x000fe4000782c0ff */
[----:B------:R-:W-:Y:S02]  /*0b70*/  @P5 SEL R89, RZ, 0x1, P6 ;  /* 0x00000001ff595807 */ /* 0x000fe40003000000 */
[----:B------:R-:W-:Y:S02]  /*0b80*/  ISETP.NE.AND P5, PT, R7, RZ, PT ;  /* 0x000000ff0700720c */ /* 0x000fe40003fa5270 */
[----:B------:R-:W-:Y:S02]  /*0b90*/  ISETP.LT.U32.AND P1, PT, R88, 0x2, !P1 ;  /* 0x000000025800780c */ /* 0x000fe40004f21070 */
[----:B------:R-:W-:Y:S01]  /*0ba0*/  ISETP.EQ.AND P6, PT, R0, 0x2, !P5 ;  /* 0x000000020000780c */ /* 0x000fe20006fc2270 */
[----:B------:R-:W1:Y:S02]  /*0bb0*/  FENCE.VIEW.ASYNC.S ;  /* 0x00000000000073c6 */ /* 0x000e640000000000 */
[----:B-1----:R1:W2:Y:S01]  /*0bc0*/  @!UP0 SYNCS.EXCH.64 URZ, [UR6+0x80], UR4 ;  /* 0x00008004063f85b2 */ /* 0x0022a20008000100 */
[----:B------:R-:W-:-:S02]  /*0bd0*/  SEL R2, RZ, 0x1, !P1 ;  /* 0x00000001ff027807 */ /* 0x000fc40004800000 */
[----:B------:R-:W-:Y:S02]  /*0be0*/  ISETP.GE.U32.AND P1, PT, R8, 0x2, PT ;  /* 0x000000020800780c */ /* 0x000fe40003f26070 */
[----:B------:R-:W-:Y:S02]  /*0bf0*/  SEL R19, RZ, 0x1, !P6 ;  /* 0x00000001ff137807 */ /* 0x000fe40007000000 */
[----:B------:R-:W-:Y:S02]  /*0c00*/  LOP3.LUT R89, R89, R2, RZ, 0xc0, !PT ;  /* 0x0000000259597212 */ /* 0x000fe400078ec0ff */
[----:B------:R-:W-:Y:S02]  /*0c10*/  SEL R19, R19, 0x2, P1 ;  /* 0x0000000213137807 */ /* 0x000fe40000800000 */
[----:B------:R-:W-:Y:S01]  /*0c20*/  SEL R22, R22, 0x2, P1 ;  /* 0x0000000216167807 */ /* 0x000fe20000800000 */
[----:B------:R1:W3:Y:S01]  /*0c30*/  @!UP1 SYNCS.EXCH.64 URZ, [UR6+0x88], UR4 ;  /* 0x00008804063f95b2 */ /* 0x0002e20008000100 */
[----:B------:R-:W-:Y:S01]  /*0c40*/  NOP ;  /* 0x0000000000007918 */ /* 0x000fe20000000000 */
[----:B------:R-:W-:Y:S05]  /*0c50*/  @!P2 BRA `(.L_x_8) ;  /* 0x000000000008a947 */ /* 0x000fea0003800000 */
[----:B--23--:R-:W-:Y:S01]  /*0c60*/  UCGABAR_ARV ;  /* 0x00000000000079c7 */ /* 0x00cfe20008000000 */
[----:B------:R-:W-:Y:S05]  /*0c70*/  BRA `(.L_x_9) ;  /* 0x0000000000047947 */ /* 0x000fea0003800000 */
.L_x_8:
[----:B--23--:R-:W-:Y:S01]  /*0c80*/  NOP ;  /* 0x0000000000007918 */ /* 0x00cfe20000000000 */
.L_x_9:
[----:B------:R-:W2:Y:S01]  /*0c90*/  LDC R2, c[0x0][0x904] ;  /* 0x00024100ff027b82 */ /* 0x000ea20000000800 */
[----:B------:R-:W-:Y:S01]  /*0ca0*/  MOV R10, UR9 ;  /* 0x00000009000a7c02 */ /* 0x000fe20008000f00 */
[----:B------:R-:W-:Y:S01]  /*0cb0*/  IMAD.MOV.U32 R11, RZ, RZ, RZ ;  /* 0x000000ffff0b7224 */ /* 0x000fe200078e00ff */
[----:B--2---:R-:W-:-:S04]  /*0cc0*/  ISETP.NE.AND P1, PT, R2, 0x1, PT ;  /* 0x000000010200780c */ /* 0x004fc80003f25270 */
[----:B------:R-:W-:-:S09]  /*0cd0*/  P2R R7, PR, RZ, 0x2 ;  /* 0x00000002ff077803 */ /* 0x000fd20000000000 */
[----:B------:R-:W2:Y:S01]  /*0ce0*/  @P1 LDC R17, c[0x0][0x10] ;  /* 0x00000400ff111b82 */ /* 0x000ea20000000800 */
[----:B------:R-:W-:Y:S02]  /*0cf0*/  @P1 IMAD.MOV.U32 R7, RZ, RZ, RZ ;  /* 0x000000ffff071224 */ /* 0x000fe400078e00ff */
[----:B------:R-:W-:-:S05]  /*0d00*/  @P1 IMAD.MOV.U32 R15, RZ, RZ, RZ ;  /* 0x000000ffff0f1224 */ /* 0x000fca00078e00ff */
[----:B------:R-:W3:Y:S01]  /*0d10*/  @!P1 LDC R13, c[0x0][0xc] ;  /* 0x00000300ff0d9b82 */ /* 0x000ee20000000800 */
[----:B-1----:R-:W-:Y:S01]  /*0d20*/  ULDC UR4, c[0x0][0xc] ;  /* 0x0000030000047ab9 */ /* 0x002fe20000000800 */
[----:B------:R-:W-:Y:S01]  /*0d30*/  ULDC UR5, c[0x0][0x10] ;  /* 0x0000040000057ab9 */ /* 0x000fe20000000800 */
[----:B------:R-:W-:Y:S01]  /*0d40*/  ULDC UR6, c[0x0][0x14] ;  /* 0x0000050000067ab9 */ /* 0x000fe20000000800 */
[----:B------:R-:W-:-:S04]  /*0d50*/  UIMAD.WIDE.U32 UR4, UR4, UR5, URZ ;  /* 0x00000005040472a5 */ /* 0x000fc8000f8e003f */
[----:B------:R-:W-:Y:S02]  /*0d60*/  UIMAD.WIDE.U32 UR38, UR4, UR6, URZ ;  /* 0x00000006042672a5 */ /* 0x000fe4000f8e003f */
[----:B------:R-:W-:-:S04]  /*0d70*/  UIMAD UR37, UR5, UR6, URZ ;  /* 0x00000006052572a4 */ /* 0x000fc8000f8e023f */
[----:B------:R-:W-:Y:S01]  /*0d80*/  UIADD3 UR37, UR39, UR37, URZ ;  /* 0x0000002527257290 */ /* 0x000fe2000fffe03f */
[----:B--2---:R-:W-:-:S04]  /*0d90*/  @P1 IMAD.WIDE.U32 R16, R17, UR9, R6 ;  /* 0x0000000911101c25 */ /* 0x004fc8000f8e0006 */
[----:B------:R-:W-:Y:S02]  /*0da0*/  @P1 IMAD.IADD R17, R17, 0x1, R15 ;  /* 0x0000000111111824 */ /* 0x000fe400078e020f */
[----:B---3--:R-:W-:-:S04]  /*0db0*/  @!P1 IMAD.WIDE.U32 R10, R6, R13, R10 ;  /* 0x0000000d060a9225 */ /* 0x008fc800078e000a */
[----:B------:R-:W-:Y:S02]  /*0dc0*/  @!P1 IMAD.MOV.U32 R16, RZ, RZ, R10 ;  /* 0x000000ffff109224 */ /* 0x000fe400078e000a */
[----:B------:R-:W-:Y:S01]  /*0dd0*/  @!P1 IMAD.MOV.U32 R17, RZ, RZ, R11 ;  /* 0x000000ffff119224 */ /* 0x000fe200078e000b */
[----:B------:R-:W-:Y:S06]  /*0de0*/  @!P2 BRA `(.L_x_10) ;  /* 0x00000000000ca947 */ /* 0x000fec0003800000 */
[----:B------:R-:W-:Y:S01]  /*0df0*/  UCGABAR_WAIT ;  /* 0x0000000000007dc7 */ /* 0x000fe20008000000 */
[----:B------:R-:W-:Y:S01]  /*0e00*/  CCTL.IVALL ;  /* 0x00000000ff00798f */ /* 0x000fe20002000000 */
[----:B------:R-:W-:Y:S05]  /*0e10*/  BRA `(.L_x_11) ;  /* 0x0000000000047947 */ /* 0x000fea0003800000 */
.L_x_10:
[----:B------:R-:W-:Y:S06]  /*0e20*/  BAR.SYNC.DEFER_BLOCKING 0x0 ;  /* 0x0000000000007b1d */ /* 0x000fec0000010000 */
.L_x_11:
[----:B------:R-:W1:Y:S01]  /*0e30*/  S2UR UR36, SR_CgaCtaId ;  /* 0x00000000002479c3 */ /* 0x000e620000008800 */
[----:B------:R-:W-:Y:S04]  /*0e40*/  BSSY B6, `(.L_x_12) ;  /* 0x00006d7000067945 */ /* 0x000fe80003800000 */
[----:B------:R-:W-:Y:S05]  /*0e50*/  @!P5 BRA `(.L_x_13) ;  /* 0x000000440068d947 */ /* 0x000fea0003800000 */
[----:B------:R-:W-:-:S13]  /*0e60*/  ISETP.GT.U32.AND P0, PT, R8, 0x1, PT ;  /* 0x000000010800780c */ /* 0x000fda0003f04070 */
[----:B------:R-:W-:Y:S05]  /*0e70*/  @P0 BRA `(.L_x_14) ;  /* 0x0000006c004c0947 */ /* 0x000fea0003800000 */
[----:B------:R-:W-:Y:S01]  /*0e80*/  ULDC.64 UR4, c[0x0][0x8f8] ;  /* 0x00023e0000047ab9 */ /* 0x000fe20000000a00 */
[----:B------:R-:W-:Y:S01]  /*0e90*/  UMOV UR47, 0xffffffff ;  /* 0xffffffff002f7882 */ /* 0x000fe20000000000 */
[----:B------:R-:W-:Y:S01]  /*0ea0*/  ISETP.GE.U32.AND P0, PT, R16, UR4, PT ;  /* 0x0000000410007c0c */ /* 0x000fe2000bf06070 */
[----:B------:R-:W-:Y:S01]  /*0eb0*/  IMAD.MOV.U32 R23, RZ, RZ, -0x1 ;  /* 0xffffffffff177424 */ /* 0x000fe200078e00ff */
[----:B------:R-:W-:Y:S01]  /*0ec0*/  PRMT R90, RZ, 0x7610, R90 ;  /* 0x00007610ff5a7816 */ /* 0x000fe2000000005a */
[----:B------:R-:W-:Y:S01]  /*0ed0*/  IMAD.MOV.U32 R96, RZ, RZ, -0x1 ;  /* 0xffffffffff607424 */ /* 0x000fe200078e00ff */
[----:B------:R-:W-:Y:S02]  /*0ee0*/  ISETP.GE.U32.AND.EX P0, PT, R17, UR5, PT, P0 ;  /* 0x0000000511007c0c */ /* 0x000fe4000bf06100 */
[----:B------:R-:W-:-:S11]  /*0ef0*/  PRMT R0, RZ, 0x7610, R0 ;  /* 0x00007610ff007816 */ /* 0x000fd60000000000 */
[----:B------:R-:W-:Y:S05]  /*0f00*/  @P0 BRA `(.L_x_15) ;  /* 0x00000004002c0947 */ /* 0x000fea0003800000 */
[----:B------:R-:W2:Y:S01]  /*0f10*/  LDC.64 R20, c[0x0][0x8d0] ;  /* 0x00023400ff147b82 */ /* 0x000ea20000000a00 */
[----:B------:R-:W-:Y:S02]  /*0f20*/  IMAD.MOV.U32 R4, RZ, RZ, R16 ;  /* 0x000000ffff047224 */ /* 0x000fe400078e0010 */
[----:B------:R-:W-:-:S05]  /*0f30*/  IMAD.MOV.U32 R5, RZ, RZ, R17 ;  /* 0x000000ffff057224 */ /* 0x000fca00078e0011 */
[----:B------:R-:W3:Y:S08]  /*0f40*/  LDC R0, c[0x0][0x8d8] ;  /* 0x00023600ff007b82 */ /* 0x000ef00000000800 */
[----:B------:R-:W4:Y:S01]  /*0f50*/  LDC.64 R26, c[0x0][0x8c8] ;  /* 0x00023200ff1a7b82 */ /* 0x000f220000000a00 */
[----:B--2---:R-:W-:-:S04]  /*0f60*/  ISETP.NE.U32.AND P0, PT, R20, RZ, PT ;  /* 0x000000ff1400720c */ /* 0x004fc80003f05070 */
[----:B------:R-:W-:-:S13]  /*0f70*/  ISETP.NE.AND.EX P0, PT, R21, RZ, PT, P0 ;  /* 0x000000ff1500720c */ /* 0x000fda0003f05300 */
[----:B---34-:R-:W-:Y:S05]  /*0f80*/  @!P0 BRA `(.L_x_16) ;  /* 0x0000000000288947 */ /* 0x018fea0003800000 */
[----:B------:R-:W2:Y:S02]  /*0f90*/  LDC R13, c[0x0][0x8dc] ;  /* 0x00023700ff0d7b82 */ /* 0x000ea40000000800 */
[----:B--2---:R-:W-:-:S05]  /*0fa0*/  IADD3 R13, P0, R16, R13, RZ ;  /* 0x0000000d100d7210 */ /* 0x004fca0007f1e0ff */
[----:B------:R-:W-:-:S04]  /*0fb0*/  IMAD.X R15, RZ, RZ, R17, P0 ;  /* 0x000000ffff0f7224 */ /* 0x000fc800000e0611 */
[----:B------:R-:W-:-:S04]  /*0fc0*/  IMAD.WIDE.U32 R4, R15, R20, RZ ;  /* 0x000000140f047225 */ /* 0x000fc800078e00ff */
[----:B------:R-:W-:-:S04]  /*0fd0*/  IMAD.WIDE.U32 R10, P0, R13, R21, R4 ;  /* 0x000000150d0a7225 */ /* 0x000fc80007800004 */
[----:B------:R-:W-:-:S04]  /*0fe0*/  IMAD.WIDE.U32 R4, R13, R20, RZ ;  /* 0x000000140d047225 */ /* 0x000fc800078e00ff */
[----:B------:R-:W-:Y:S01]  /*0ff0*/  IMAD.X R13, RZ, RZ, RZ, P0 ;  /* 0x000000ffff0d7224 */ /* 0x000fe200000e06ff */
[----:B------:R-:W-:Y:S01]  /*1000*/  IADD3 RZ, P0, R5, R10, RZ ;  /* 0x0000000a05ff7210 */ /* 0x000fe20007f1e0ff */
[----:B------:R-:W-:-:S04]  /*1010*/  IMAD.MOV.U32 R12, RZ, RZ, R11 ;  /* 0x000000ffff0c7224 */ /* 0x000fc800078e000b */
[----:B------:R-:W-:-:S08]  /*1020*/  IMAD.WIDE.U32.X R4, R15, R21, R12, P0 ;  /* 0x000000150f047225 */ /* 0x000fd000000e040c */
.L_x_16:
[----:B------:R-:W2:Y:S01]  /*1030*/  LDC.64 R28, c[0x0][0x8e8] ;  /* 0x00023a00ff1c7b82 */ /* 0x000ea20000000a00 */
[-CC-:B------:R-:W-:Y:S01]  /*1040*/  SHF.R.U64 R25, R4, R0.reuse, R5.reuse ;  /* 0x0000000004197219 */ /* 0x180fe20000001205 */
[----:B------:R-:W-:Y:S01]  /*1050*/  IMAD.MOV.U32 R30, RZ, RZ, 0x1 ;  /* 0x00000001ff1e7424 */ /* 0x000fe200078e00ff */
[----:B------:R-:W-:Y:S02]  /*1060*/  SHF.R.U32.HI R0, RZ, R0, R5 ;  /* 0x00000000ff007219 */ /* 0x000fe40000011605 */
[----:B------:R-:W-:-:S03]  /*1070*/  IADD3 R7, P0, RZ, -R25, RZ ;  /* 0x80000019ff077210 */ /* 0x000fc60007f1e0ff */
[----:B------:R-:W3:Y:S02]  /*1080*/  LDC R8, c[0x0][0x8c0] ;  /* 0x00023000ff087b82 */ /* 0x000ee40000000800 */
[----:B------:R-:W-:-:S04]  /*1090*/  IMAD.X R5, RZ, RZ, ~R0, P0 ;  /* 0x000000ffff057224 */ /* 0x000fc800000e0e00 */
[-C--:B------:R-:W-:Y:S02]  /*10a0*/  IMAD R0, R5, R26.reuse, RZ ;  /* 0x0000001a05007224 */ /* 0x080fe400078e02ff */
[----:B------:R-:W4:Y:S01]  /*10b0*/  LDC R11, c[0x0][0x8b0] ;  /* 0x00022c00ff0b7b82 */ /* 0x000f220000000800 */
[----:B------:R-:W-:-:S04]  /*10c0*/  IMAD.WIDE.U32 R4, R7, R26, R16 ;  /* 0x0000001a07047225 */ /* 0x000fc800078e0010 */
[----:B------:R-:W-:Y:S02]  /*10d0*/  IMAD R7, R7, R27, R0 ;  /* 0x0000001b07077224 */ /* 0x000fe400078e0200 */
[----:B------:R-:W-:Y:S01]  /*10e0*/  IMAD.MOV.U32 R0, RZ, RZ, -0x1 ;  /* 0xffffffffff007424 */ /* 0x000fe200078e00ff */
[----:B------:R-:W5:Y:S01]  /*10f0*/  LDC R21, c[0x0][0x900] ;  /* 0x00024000ff157b82 */ /* 0x000f620000000800 */
[----:B--2---:R-:W-:Y:S01]  /*1100*/  ISETP.NE.U32.AND P0, PT, R28, RZ, PT ;  /* 0x000000ff1c00720c */ /* 0x004fe20003f05070 */
[----:B------:R-:W-:Y:S01]  /*1110*/  IMAD R26, R9, R24, R6 ;  /* 0x00000018091a7224 */ /* 0x000fe200078e0206 */
[----:B------:R-:W-:Y:S02]  /*1120*/  IADD3 R5, R5, R7, RZ ;  /* 0x0000000705057210 */ /* 0x000fe40007ffe0ff */
[----:B------:R-:W-:-:S03]  /*1130*/  ISETP.NE.AND.EX P0, PT, R29, RZ, PT, P0 ;  /* 0x000000ff1d00720c */ /* 0x000fc60003f05300 */
[----:B------:R-:W2:Y:S01]  /*1140*/  LDC R15, c[0x0][0x8a8] ;  /* 0x00022a00ff0f7b82 */ /* 0x000ea20000000800 */
[-CC-:B---3--:R-:W-:Y:S02]  /*1150*/  SHF.R.U64 R13, R4, R8.reuse, R5.reuse ;  /* 0x00000008040d7219 */ /* 0x188fe40000001205 */
[----:B------:R-:W-:-:S05]  /*1160*/  SHF.R.U32.HI R4, RZ, R8, R5 ;  /* 0x00000008ff047219 */ /* 0x000fca0000011605 */
[----:B------:R-:W3:Y:S01]  /*1170*/  LDC R12, c[0x0][0x8f0] ;  /* 0x00023c00ff0c7b82 */ /* 0x000ee20000000800 */
[-CC-:B----4-:R-:W-:Y:S02]  /*1180*/  SHF.R.U64 R23, R13, R11.reuse, R4.reuse ;  /* 0x0000000b0d177219 */ /* 0x190fe40000001204 */
[----:B------:R-:W-:-:S05]  /*1190*/  SHF.R.U32.HI R4, RZ, R11, R4 ;  /* 0x0000000bff047219 */ /* 0x000fca0000011604 */
[----:B------:R-:W4:Y:S01]  /*11a0*/  LDC R14, c[0x0][0x8e0] ;  /* 0x00023800ff0e7b82 */ /* 0x000f220000000800 */
[-CC-:B-----5:R-:W-:Y:S02]  /*11b0*/  SHF.R.U64 R24, R23, R21.reuse, R4.reuse ;  /* 0x0000001517187219 */ /* 0x1a0fe40000001204 */
[-C--:B------:R-:W-:Y:S02]  /*11c0*/  SHF.L.U32 R0, R0, R21.reuse, RZ ;  /* 0x0000001500007219 */ /* 0x080fe400000006ff */
[----:B------:R-:W-:Y:S01]  /*11d0*/  SHF.R.U32.HI R5, RZ, R21, R4 ;  /* 0x00000015ff057219 */ /* 0x000fe20000011604 */
[----:B------:R-:W-:Y:S01]  /*11e0*/  IMAD.MOV.U32 R4, RZ, RZ, R24 ;  /* 0x000000ffff047224 */ /* 0x000fe200078e0018 */
[----:B------:R-:W-:Y:S01]  /*11f0*/  LOP3.LUT R10, RZ, R0, RZ, 0x33, !PT ;  /* 0x00000000ff0a7212 */ /* 0x000fe200078e33ff */
[----:B------:R-:W1:Y:S01]  /*1200*/  LDC R20, c[0x0][0x8b8] ;  /* 0x00022e00ff147b82 */ /* 0x000e620000000800 */
[----:B------:R-:W-:Y:S05]  /*1210*/  @!P0 BRA `(.L_x_17) ;  /* 0x0000000000288947 */ /* 0x000fea0003800000 */
[----:B------:R-:W5:Y:S02]  /*1220*/  LDC R9, c[0x0][0x8f4] ;  /* 0x00023d00ff097b82 */ /* 0x000f640000000800 */
[----:B-----5:R-:W-:-:S05]  /*1230*/  IADD3 R9, P0, R24, R9, RZ ;  /* 0x0000000918097210 */ /* 0x020fca0007f1e0ff */
        /* <DEDUP_REMOVED lines=8> */
.L_x_17:
[----:B---3--:R-:W-:Y:S01]  /*12c0*/  SHF.R.U64 R4, R4, R12, R5 ;  /* 0x0000000c04047219 */ /* 0x008fe20000001205 */
[----:B--2---:R-:W-:Y:S01]  /*12d0*/  VIADD R6, R15, 0xffffffff ;  /* 0xffffffff0f067836 */ /* 0x004fe20000000000 */
[----:B------:R-:W-:Y:S02]  /*12e0*/  SHF.L.U32 R0, R30, R21, RZ ;  /* 0x000000151e007219 */ /* 0x000fe400000006ff */
[----:B------:R-:W-:Y:S01]  /*12f0*/  LOP3.LUT R5, R23, R10, RZ, 0xc0, !PT ;  /* 0x0000000a17057212 */ /* 0x000fe200078ec0ff */
[----:B------:R-:W-:Y:S01]  /*1300*/  IMAD.MOV R7, RZ, RZ, -R4 ;  /* 0x000000ffff077224 */ /* 0x000fe200078e0a04 */
[----:B------:R-:W-:Y:S02]  /*1310*/  SEL R3, R3, R26, !P1 ;  /* 0x0000001a03037207 */ /* 0x000fe40004800000 */
[----:B------:R-:W-:Y:S01]  /*1320*/  LOP3.LUT R6, R13, R6, RZ, 0xc0, !PT ;  /* 0x000000060d067212 */ /* 0x000fe200078ec0ff */
[----:B------:R-:W-:Y:S01]  /*1330*/  IMAD R4, R0, R4, R5 ;  /* 0x0000000400047224 */ /* 0x000fe200078e0205 */
[----:B------:R-:W-:Y:S01]  /*1340*/  R2UR UR47, R25 ;  /* 0x00000000192f72ca */ /* 0x000fe200000e0000 */
[----:B----4-:R-:W-:-:S02]  /*1350*/  IMAD R0, R7, R14, R24 ;  /* 0x0000000e07007224 */ /* 0x010fc400078e0218 */
[----:B-1----:R-:W-:Y:S02]  /*1360*/  IMAD R3, R4, R20, R3 ;  /* 0x0000001404037224 */ /* 0x002fe400078e0203 */
[----:B------:R-:W-:Y:S02]  /*1370*/  IMAD R0, R0, R15, R6 ;  /* 0x0000000f00007224 */ /* 0x000fe400078e0206 */
[----:B------:R-:W-:-:S03]  /*1380*/  IMAD.MOV.U32 R4, RZ, RZ, 0x1 ;  /* 0x00000001ff047424 */ /* 0x000fc600078e00ff */
[----:B------:R-:W-:Y:S02]  /*1390*/  SEL R96, R0, R3, !P1 ;  /* 0x0000000300607207 */ /* 0x000fe40004800000 */
[----:B------:R-:W-:Y:S02]  /*13a0*/  SEL R23, R3, R0, !P1 ;  /* 0x0000000003177207 */ /* 0x000fe40004800000 */
[----:B------:R-:W-:-:S07]  /*13b0*/  PRMT R0, R4, 0x7610, R0 ;  /* 0x0000761004007816 */ /* 0x000fce0000000000 */
.L_x_15:
[----:B------:R-:W-:-:S08]  /*13c0*/  NOP ;  /* 0x0000000000007918 */ /* 0x000fd00000000000 */
[----:B------:R-:W2:Y:S02]  /*13d0*/  USETMAXREG.TRY_ALLOC.CTAPOOL UP0, 0xe8 ;  /* 0x000000e8000079c8 */ /* 0x000ea40008000600 */
[----:B--2---:R-:W-:-:S13]  /*13e0*/  PLOP3.LUT P0, PT, PT, PT, UP0, 0x80, 0x0 ;  /* 0x000000000000781c */ /* 0x004fda0003f0f008 */
[----:B------:R-:W-:Y:S05]  /*13f0*/  @!P0 BRA `(.L_x_15) ;  /* 0xfffffffc00f08947 */ /* 0x000fea000383ffff */
[----:B------:R-:W-:Y:S02]  /*1400*/  ULDC.64 UR4, c[0x0][0x590] ;  /* 0x0001640000047ab9 */ /* 0x000fe40000000a00 */
[----:B------:R-:W-:Y:S02]  /*1410*/  IMAD.U32 R100, RZ, RZ, UR4 ;  /* 0x00000004ff647e24 */ /* 0x000fe4000f8e00ff */
[----:B------:R-:W-:-:S03]  /*1420*/  IMAD.U32 R101, RZ, RZ, UR5 ;  /* 0x00000005ff657e24 */ /* 0x000fc6000f8e00ff */
[----:B------:R-:W-:-:S04]  /*1430*/  ISETP.NE.U32.AND P1, PT, R100, RZ, PT ;  /* 0x000000ff6400720c */ /* 0x000fc80003f25070 */
[----:B------:R-:W-:-:S13]  /*1440*/  ISETP.NE.AND.EX P0, PT, R101, RZ, PT, P1 ;  /* 0x000000ff6500720c */ /* 0x000fda0003f05310 */
[----:B------:R-:W-:Y:S05]  /*1450*/  @P0 BRA `(.L_x_18) ;  /* 0x00000000002c0947 */ /* 0x000fea0003800000 */
[----:B------:R-:W-:Y:S02]  /*1460*/  ULDC.64 UR4, c[0x0][0x588] ;  /* 0x0001620000047ab9 */ /* 0x000fe40000000a00 */
[----:B------:R-:W-:-:S04]  /*1470*/  ISETP.NE.U32.AND P0, PT, RZ, UR4, PT ;  /* 0x00000004ff007c0c */ /* 0x000fc8000bf05070 */
[----:B------:R-:W-:-:S13]  /*1480*/  ISETP.NE.AND.EX P0, PT, RZ, UR5, PT, P0 ;  /* 0x00000005ff007c0c */ /* 0x000fda000bf05300 */
[----:B------:R-:W-:Y:S05]  /*1490*/  @!P0 BRA `(.L_x_19) ;  /* 0x0000000000108947 */ /* 0x000fea0003800000 */
[----:B------:R-:W2:Y:S02]  /*14a0*/  LDC.64 R92, c[0x0][0x588] ;  /* 0x00016200ff5c7b82 */ /* 0x000ea40000000a00 */
[----:B--2---:R2:W5:Y:S01]  /*14b0*/  LDG.E R92, desc[UR40][R92.64] ;  /* 0x000000285c5c7981 */ /* 0x004562000c1e1900 */
[----:B------:R-:W-:Y:S01]  /*14c0*/  IMAD.MOV.U32 R90, RZ, RZ, 0x1 ;  /* 0x00000001ff5a7424 */ /* 0x000fe200078e00ff */
[----:B------:R-:W-:Y:S06]  /*14d0*/  BRA `(.L_x_18) ;  /* 0x00000000000c7947 */ /* 0x000fec0003800000 */
.L_x_19:
[----:B------:R-:W-:Y:S01]  /*14e0*/  ULDC UR4, c[0x0][0x580] ;  /* 0x0001600000047ab9 */ /* 0x000fe20000000800 */
[----:B------:R-:W-:Y:S02]  /*14f0*/  IMAD.MOV.U32 R90, RZ, RZ, 0x1 ;  /* 0x00000001ff5a7424 */ /* 0x000fe400078e00ff */
[----:B------:R-:W-:-:S07]  /*1500*/  IMAD.U32 R92, RZ, RZ, UR4 ;  /* 0x00000004ff5c7e24 */ /* 0x000fce000f8e00ff */
.L_x_18:
[----:B------:R-:W-:Y:S02]  /*1510*/  ULDC.64 UR4, c[0x0][0x5b0] ;  /* 0x00016c0000047ab9 */ /* 0x000fe40000000a00 */
[----:B------:R-:W-:-:S04]  /*1520*/  ISETP.NE.U32.AND P0, PT, RZ, UR4, PT ;  /* 0x00000004ff007c0c */ /* 0x000fc8000bf05070 */
[----:B------:R-:W-:-:S13]  /*1530*/  ISETP.NE.AND.EX P0, PT, RZ, UR5, PT, P0 ;  /* 0x00000005ff007c0c */ /* 0x000fda000bf05300 */
[----:B------:R-:W-:Y:S05]  /*1540*/  @P0 BRA `(.L_x_20) ;  /* 0x0000000000240947 */ /* 0x000fea0003800000 */
[----:B------:R-:W-:Y:S02]  /*1550*/  ULDC.64 UR4, c[0x0][0x5a8] ;  /* 0x00016a0000047ab9 */ /* 0x000fe40000000a00 */
[----:B------:R-:W-:-:S04]  /*1560*/  ISETP.NE.U32.AND P0, PT, RZ, UR4, PT ;  /* 0x00000004ff007c0c */ /* 0x000fc8000bf05070 */
[----:B------:R-:W-:-:S13]  /*1570*/  ISETP.NE.AND.EX P0, PT, RZ, UR5, PT, P0 ;  /* 0x00000005ff007c0c */ /* 0x000fda000bf05300 */
[----:B------:R-:W-:Y:S05]  /*1580*/  @!P0 BRA `(.L_x_21) ;  /* 0x00000000000c8947 */ /* 0x000fea0003800000 */
[----:B------:R-:W2:Y:S02]  /*1590*/  LDC.64 R4, c[0x0][0x5a8] ;  /* 0x00016a00ff047b82 */ /* 0x000ea40000000a00 */
[----:B--2---:R3:W5:Y:S01]  /*15a0*/  LDG.E R93, desc[UR40][R4.64] ;  /* 0x00000028045d7981 */ /* 0x004762000c1e1900 */
[----:B------:R-:W-:Y:S05]  /*15b0*/  BRA `(.L_x_20) ;  /* 0x0000000000087947 */ /* 0x000fea0003800000 */
.L_x_21:
[----:B------:R-:W-:Y:S02]  /*15c0*/  ULDC UR4, c[0x0][0x5a0] ;  /* 0x0001680000047ab9 */ /* 0x000fe40000000800 */
[----:B--2---:R-:W-:-:S07]  /*15d0*/  MOV R93, UR4 ;  /* 0x00000004005d7c02 */ /* 0x004fce0008000f00 */
.L_x_20:
[----:B------:R-:W-:Y:S01]  /*15e0*/  LOP3.LUT P2, RZ, R0, 0xff, RZ, 0xc0, !PT ;  /* 0x000000ff00ff7812 */ /* 0x000fe2000784c0ff */
[----:B------:R-:W-:Y:S01]  /*15f0*/  UMOV UR42, URZ ;  /* 0x0000003f002a7c82 */ /* 0x000fe20008000000 */
[----:B------:R-:W-:-:S11]  /*1600*/  PLOP3.LUT P0, PT, PT, PT, PT, 0x80, 0x0 ;  /* 0x000000000000781c */ /* 0x000fd60003f0f070 */
[----:B------:R-:W-:Y:S05]  /*1610*/  @!P2 BRA `(.L_x_22) ;  /* 0x0000003800e0a947 */ /* 0x000fea0003800000 */
[----:B------:R-:W-:Y:S01]  /*1620*/  ULDC UR4, c[0x0][0x28c] ;  /* 0x0000a30000047ab9 */ /* 0x000fe20000000800 */
[----:B------:R-:W-:Y:S01]  /*1630*/  LOP3.LUT R94, R22, 0x1, RZ, 0xfc, !PT ;  /* 0x00000001165e7812 */ /* 0x000fe200078efcff */
[----:B------:R-:W-:Y:S01]  /*1640*/  UIADD3 UR4, UR4, 0x3f, URZ ;  /* 0x0000003f04047890 */ /* 0x000fe2000fffe03f */
[----:B------:R-:W-:Y:S01]  /*1650*/  LOP3.LUT R95, R19, 0x1, RZ, 0xfc, !PT ;  /* 0x00000001135f7812 */ /* 0x000fe200078efcff */
[----:B------:R-:W-:Y:S01]  /*1660*/  IMAD.MOV.U32 R91, RZ, RZ, 0x1 ;  /* 0x00000001ff5b7424 */ /* 0x000fe200078e00ff */
[----:B------:R-:W-:Y:S01]  /*1670*/  ULDC.64 UR54, c[0x0][0x198] ;  /* 0x0000660000367ab9 */ /* 0x000fe20000000a00 */
[----:B------:R-:W-:Y:S01]  /*1680*/  USHF.R.S32.HI UR5, URZ, 0x1f, UR4 ;  /* 0x0000001f3f057899 */ /* 0x000fe20008011404 */
[----:B------:R-:W-:Y:S01]  /*1690*/  UMOV UR43, URZ ;  /* 0x0000003f002b7c82 */ /* 0x000fe20008000000 */
[----:B------:R-:W-:Y:S02]  /*16a0*/  UMOV UR48, URZ ;  /* 0x0000003f00307c82 */ /* 0x000fe40008000000 */
[----:B------:R-:W-:Y:S01]  /*16b0*/  ULEA.HI UR5, UR5, UR4, URZ, 0x6 ;  /* 0x0000000405057291 */ /* 0x000fe2000f8f303f */
[----:B------:R-:W-:Y:S01]  /*16c0*/  UMOV UR49, URZ ;  /* 0x0000003f00317c82 */ /* 0x000fe20008000000 */
[----:B------:R-:W-:-:S02]  /*16d0*/  UMOV UR42, URZ ;  /* 0x0000003f002a7c82 */ /* 0x000fc40008000000 */
[----:B------:R-:W-:-:S12]  /*16e0*/  USHF.R.S32.HI UR50, URZ, 0x6, UR5 ;  /* 0x000000063f327899 */ /* 0x000fd80008011405 */
.L_x_94:
[----:B------:R-:W-:Y:S01]  /*16f0*/  LOP3.LUT R0, R18, 0x80, RZ, 0xc0, !PT ;  /* 0x0000008012007812 */ /* 0x000fe200078ec0ff */
[----:B------:R-:W4:Y:S01]  /*1700*/  S2UR UR51, SR_CgaCtaId ;  /* 0x00000000003379c3 */ /* 0x000f220000008800 */
[----:B------:R-:W-:Y:S02]  /*1710*/  UMOV UR52, 0x400 ;  /* 0x0000040000347882 */ /* 0x000fe40000000000 */
[----:B------:R-:W-:-:S06]  /*1720*/  SHF.R.U32.HI R0, RZ, 0x7, R0 ;  /* 0x00000007ff007819 */ /* 0x000fcc0000011600 */
[----:B-1----:R-:W1:Y:S01]  /*1730*/  SHFL.IDX PT, R0, R0, RZ, 0x1f ;  /* 0x00001fff00007589 */ /* 0x002e6200000e0000 */
[----:B----4-:R-:W-:Y:S01]  /*1740*/  ULEA UR52, UR51, UR52, 0x18 ;  /* 0x0000003433347291 */ /* 0x010fe2000f8ec03f */
[----:B-1----:R-:W-:-:S13]  /*1750*/  R2UR UR4, R0 ;  /* 0x00000000000472ca */ /* 0x002fda00000e0000 */
[----:B------:R-:W-:-:S04]  /*1760*/  ULEA.HI UR5, UR4, UR4, URZ, 0x1 ;  /* 0x0000000404057291 */ /* 0x000fc8000f8f083f */
[----:B------:R-:W-:-:S04]  /*1770*/  ULOP3.LUT UR5, UR5, 0x7fffe, URZ, 0xc0, !UPT ;  /* 0x0007fffe05057892 */ /* 0x000fc8000f8ec03f */
[----:B------:R-:W-:-:S03]  /*1780*/  UIADD3 UR5, UR4, -UR5, URZ ;  /* 0x8000000504057290 */ /* 0x000fc6000fffe03f */
[----:B------:R-:W-:Y:S01]  /*1790*/  ULDC UR4, c[0x0][0x28c] ;  /* 0x0000a30000047ab9 */ /* 0x000fe20000000800 */
[----:B------:R-:W-:Y:S01]  /*17a0*/  ULEA UR5, UR5, UR52, 0xd ;  /* 0x0000003405057291 */ /* 0x000fe2000f8e683f */
[----:B------:R-:W-:-:S03]  /*17b0*/  ISETP.LT.AND P0, PT, RZ, UR4, PT ;  /* 0x00000004ff007c0c */ /* 0x000fc6000bf01270 */
[----:B------:R-:W-:-:S04]  /*17c0*/  UIADD3 UR5, UR5, 0x8400, URZ ;  /* 0x0000840005057890 */ /* 0x000fc8000fffe03f */
[----:B------:R-:W-:-:S04]  /*17d0*/  USHF.R.U32.HI UR5, URZ, 0x4, UR5 ;  /* 0x000000043f057899 */ /* 0x000fc80008011605 */
[----:B------:R-:W-:Y:S02]  /*17e0*/  ULOP3.LUT UR44, UR5, 0x3fff, URZ, 0xc0, !UPT ;  /* 0x00003fff052c7892 */ /* 0x000fe4000f8ec03f */
[----:B------:R-:W-:Y:S10]  /*17f0*/  @P0 BRA `(.L_x_23) ;  /* 0x0000000000400947 */ /* 0x000ff40003800000 */
[----:B------:R-:W-:Y:S01]  /*1800*/  MOV R0, 0x0 ;  /* 0x0000000000007802 */ /* 0x000fe20000000f00 */
[----:B------:R-:W-:Y:S01]  /*1810*/  ULDC.64 UR4, c[0x4][0x70] ;  /* 0x01001c0000047ab9 */ /* 0x000fe20000000a00 */
[----:B------:R-:W-:Y:S01]  /*1820*/  ULDC.64 UR6, c[0x4][0x8] ;  /* 0x0100020000067ab9 */ /* 0x000fe20000000a00 */
[----:B---3--:R-:W-:Y:S01]  /*1830*/  IMAD.U32 R4, RZ, RZ, UR4 ;  /* 0x00000004ff047e24 */ /* 0x008fe2000f8e00ff */
[----:B------:R1:W3:Y:S01]  /*1840*/  LDC.64 R14, c[0x4][R0] ;  /* 0x01000000000e7b82 */ /* 0x0002e20000000a00 */
[----:B------:R-:W-:Y:S01]  /*1850*/  IMAD.U32 R5, RZ, RZ, UR5 ;  /* 0x00000005ff057e24 */ /* 0x000fe2000f8e00ff */
[----:B------:R-:W-:Y:S01]  /*1860*/  ULDC.64 UR4, c[0x4][0x78] ;  /* 0x01001e0000047ab9 */ /* 0x000fe20000000a00 */
[----:B------:R-:W-:Y:S02]  /*1870*/  IMAD.U32 R10, RZ, RZ, UR6 ;  /* 0x00000006ff0a7e24 */ /* 0x000fe4000f8e00ff */
[----:B------:R-:W-:Y:S02]  /*1880*/  IMAD.U32 R6, RZ, RZ, UR4 ;  /* 0x00000004ff067e24 */ /* 0x000fe4000f8e00ff */
[----:B------:R-:W-:-:S02]  /*1890*/  IMAD.U32 R7, RZ, RZ, UR5 ;  /* 0x00000005ff077e24 */ /* 0x000fc4000f8e00ff */
[----:B------:R-:W-:Y:S02]  /*18a0*/  IMAD.U32 R11, RZ, RZ, UR7 ;  /* 0x00000007ff0b7e24 */ /* 0x000fe4000f8e00ff */
[----:B------:R-:W-:Y:S02]  /*18b0*/  IMAD.MOV.U32 R8, RZ, RZ, 0x1e1 ;  /* 0x000001e1ff087424 */ /* 0x000fe400078e00ff */
[----:B------:R-:W-:Y:S02]  /*18c0*/  IMAD.MOV.U32 R12, RZ, RZ, 0x1 ;  /* 0x00000001ff0c7424 */ /* 0x000fe400078e00ff */
[----:B-1----:R-:W-:-:S07]  /*18d0*/  IMAD.MOV.U32 R13, RZ, RZ, RZ ;  /* 0x000000ffff0d7224 */ /* 0x002fce00078e00ff */
[----:B------:R-:W-:-:S07]  /*18e0*/  LEPC R20, `(.L_x_23) ;  /* 0x000000001014794e */ /* 0x000fce0000000000 */
[----:B--23-5:R-:W-:Y:S05]  /*18f0*/  CALL.ABS.NOINC R14 ;  /* 0x000000000e007343 */ /* 0x02cfea0003c00000 */
.L_x_23:
[----:B------:R-:W-:-:S13]  /*1900*/  ISETP.NE.AND P0, PT, R94, 0x3, PT ;  /* 0x000000035e00780c */ /* 0x000fda0003f05270 */
[----:B------:R-:W-:Y:S05]  /*1910*/  @!P0 BRA `(.L_x_24) ;  /* 0x0000000000048947 */ /* 0x000fea0003800000 */
[----:B------:R-:W-:Y:S01]  /*1920*/  BPT.TRAP 0x1 ;  /* 0x000000040000795c */ /* 0x000fe20000300000 */
.L_x_24:
[----:B------:R-:W-:Y:S02]  /*1930*/  IMAD.U32 R3, RZ, RZ, UR49 ;  /* 0x00000031ff037e24 */ /* 0x000fe4000f8e00ff */
[----:B------:R-:W-:-:S03]  /*1940*/  IMAD.U32 R0, RZ, RZ, UR48 ;  /* 0x00000030ff007e24 */ /* 0x000fc6000f8e00ff */
[----:B------:R-:W-:Y:S02]  /*1950*/  LEA R3, R3, UR52, 0x3 ;  /* 0x0000003403037c11 */ /* 0x000fe4000f8e18ff */
[----:B------:R-:W-:-:S04]  /*1960*/  SHF.L.U32 R0, R0, 0x1f, RZ ;  /* 0x0000001f00007819 */ /* 0x000fc800000006ff */
[----:B------:R1:W4:Y:S01]  /*1970*/  SYNCS.PHASECHK.TRANS64.TRYWAIT P1, [R3+URZ], R0 ;  /* 0x00000000030075a7 */ /* 0x000322000802017f */
[----:B------:R-:W-:Y:S05]  /*1980*/  @!P0 BRA `(.L_x_25) ;  /* 0x0000000000048947 */ /* 0x000fea0003800000 */
[----:B------:R-:W-:Y:S01]  /*1990*/  BPT.TRAP 0x1 ;  /* 0x000000040000795c */ /* 0x000fe20000300000 */
.L_x_25:
[----:B----4-:R-:W-:Y:S05]  /*19a0*/  @P1 BRA `(.L_x_26) ;  /* 0x0000000000081947 */ /* 0x010fea0003800000 */
[----:B------:R-:W4:Y:S02]  /*19b0*/  SYNCS.PHASECHK.TRANS64.TRYWAIT P1, [R3+URZ], R0 ;  /* 0x00000000030075a7 */ /* 0x000f24000802017f */
[----:B----4-:R-:W-:Y:S05]  /*19c0*/  @!P1 BRA `(.L_x_27) ;  /* 0x0000006000809947 */ /* 0x010fea0003800000 */
.L_x_26:
[----:B------:R-:W-:-:S04]  /*19d0*/  UISETP.LT.AND UP0, UPT, UR50, 0x1, UPT ;  /* 0x000000013200788c */ /* 0x000fc8000bf01270 */
[----:B------:R-:W-:-:S06]  /*19e0*/  USEL UR4, UR50, 0x1, UP0 ;  /* 0x0000000132047887 */ /* 0x000fcc0008000000 */
[----:B-1--4-:R-:W-:Y:S01]  /*19f0*/  IMAD.U32 R0, RZ, RZ, UR4 ;  /* 0x00000004ff007e24 */ /* 0x012fe2000f8e00ff */
[----:B------:R-:W-:Y:S05]  /*1a00*/  WARPSYNC.ALL ;  /* 0x0000000000007948 */ /* 0x000fea0003800000 */
[----:B------:R-:W-:-:S04]  /*1a10*/  IADD3 R0, -R0, UR50, RZ ;  /* 0x0000003200007c10 */ /* 0x000fc8000fffe1ff */
[----:B------:R-:W-:Y:S01]  /*1a20*/  ISETP.GE.AND P1, PT, R0, 0x1, PT ;  /* 0x000000010000780c */ /* 0x000fe20003f26270 */
[----:B------:R-:W-:Y:S01]  /*1a30*/  UIADD3 UR4, UR52, 0x28400, URZ ;  /* 0x0002840034047890 */ /* 0x000fe2000fffe03f */
[----:B------:R-:W-:Y:S01]  /*1a40*/  WARPGROUP.ARRIVE ;  /* 0x00000000000079c5 */ /* 0x000fe20000000000 */
[----:B------:R-:W-:Y:S01]  /*1a50*/  UMOV UR9, 0x40000040 ;  /* 0x4000004000097882 */ /* 0x000fe20000000000 */
[----:B------:R-:W-:Y:S01]  /*1a60*/  UMOV UR11, 0x40000040 ;  /* 0x40000040000b7882 */ /* 0x000fe20000000000 */
[----:B------:R-:W-:-:S04]  /*1a70*/  USHF.R.U32.HI UR4, URZ, 0x4, UR4 ;  /* 0x000000043f047899 */ /* 0x000fc80008011604 */
[----:B------:R-:W-:Y:S02]  /*1a80*/  ULOP3.LUT UR5, UR4, 0x3fff, URZ, 0xc0, !UPT ;  /* 0x00003fff04057892 */ /* 0x000fe4000f8ec03f */
[----:B------:R-:W-:Y:S02]  /*1a90*/  ULOP3.LUT UR4, UR44, 0x10000, URZ, 0xfc, !UPT ;  /* 0x000100002c047892 */ /* 0x000fe4000f8efc3f */
[----:B------:R-:W-:Y:S02]  /*1aa0*/  ULOP3.LUT UR5, UR5, 0x10000, URZ, 0xfc, !UPT ;  /* 0x0001000005057892 */ /* 0x000fe4000f8efc3f */
[----:B------:R-:W-:Y:S02]  /*1ab0*/  ULEA UR7, UR49, UR4, 0xb ;  /* 0x0000000431077291 */ /* 0x000fe4000f8e583f */
[----:B------:R-:W-:Y:S02]  /*1ac0*/  ULEA UR6, UR49, UR5, 0x9 ;  /* 0x0000000531067291 */ /* 0x000fe4000f8e483f */
[----:B------:R-:W-:-:S03]  /*1ad0*/  UIADD3 UR12, UR7, 0x400, URZ ;  /* 0x00000400070c7890 */ /* 0x000fc6000fffe03f */
[----:B------:R-:W-:Y:S02]  /*1ae0*/  UMOV UR8, UR7 ;  /* 0x0000000700087c82 */ /* 0x000fe40008000000 */
[----:B------:R-:W-:Y:S02]  /*1af0*/  UMOV UR10, UR6 ;  /* 0x00000006000a7c82 */ /* 0x000fe40008000000 */
[----:B------:R-:W-:Y:S01]  /*1b00*/  HGMMA.64x64x16.F32 R56, gdesc[UR8], RZ, !UPT, gsb0 ;  /* 0x00e00000083879f0 */ /* 0x000fe2000c0008ff */
[----:B------:R-:W-:Y:S01]  /*1b10*/  UMOV UR8, UR12 ;  /* 0x0000000c00087c82 */ /* 0x000fe20008000000 */
[----:B------:R-:W-:Y:S01]  /*1b20*/  UMOV UR9, 0x40000040 ;  /* 0x4000004000097882 */ /* 0x000fe20000000000 */
[----:B------:R-:W-:Y:S01]  /*1b30*/  UIADD3 UR12, UR7, 0x402, URZ ;  /* 0x00000402070c7890 */ /* 0x000fe2000fffe03f */
[----:B------:R-:W-:Y:S02]  /*1b40*/  WARPGROUP.DEPBAR.LE gsb0, 0x0 ;  /* 0x00008000000079c5 */ /* 0x000fe40000010000 */
[----:B------:R-:W-:-:S06]  /*1b50*/  WARPGROUP.ARRIVE ;  /* 0x00000000000079c5 */ /* 0x000fcc0000000000 */
[----:B------:R-:W-:Y:S01]  /*1b60*/  HGMMA.64x64x16.F32 R24, gdesc[UR8], RZ, !UPT, gsb0 ;  /* 0x00e00000081879f0 */ /* 0x000fe2000c0008ff */
[----:B------:R-:W-:Y:S02]  /*1b70*/  UIADD3 UR8, UR7, 0x2, URZ ;  /* 0x0000000207087890 */ /* 0x000fe4000fffe03f */
[----:B------:R-:W-:Y:S01]  /*1b80*/  UIADD3 UR10, UR6, 0x2, URZ ;  /* 0x00000002060a7890 */ /* 0x000fe2000fffe03f */
[----:B------:R-:W-:Y:S01]  /*1b90*/  UMOV UR9, 0x40000040 ;  /* 0x4000004000097882 */ /* 0x000fe20000000000 */
[----:B------:R-:W-:Y:S01]  /*1ba0*/  UMOV UR11, 0x40000040 ;  /* 0x40000040000b7882 */ /* 0x000fe20000000000 */
[----:B------:R-:W-:Y:S02]  /*1bb0*/  WARPGROUP.DEPBAR.LE gsb0, 0x0 ;  /* 0x00008000000079c5 */ /* 0x000fe40000010000 */
[----:B------:R-:W-:-:S06]  /*1bc0*/  WARPGROUP.ARRIVE ;  /* 0x00000000000079c5 */ /* 0x000fcc0000000000 */
[----:B------:R-:W-:Y:S01]  /*1bd0*/  HGMMA.64x64x16.F32 R56, gdesc[UR8], R56, gsb0 ;  /* 0x00e00000083879f0 */ /* 0x000fe20008000838 */
[----:B------:R-:W-:Y:S01]  /*1be0*/  UMOV UR8, UR12 ;  /* 0x0000000c00087c82 */ /* 0x000fe20008000000 */
[----:B------:R-:W-:Y:S01]  /*1bf0*/  UMOV UR9, 0x40000040 ;  /* 0x4000004000097882 */ /* 0x000fe20000000000 */
[----:B------:R-:W-:Y:S01]  /*1c00*/  UIADD3 UR12, UR7, 0x404, URZ ;  /* 0x00000404070c7890 */ /* 0x000fe2000fffe03f */
[----:B------:R-:W-:Y:S02]  /*1c10*/  WARPGROUP.DEPBAR.LE gsb0, 0x0 ;  /* 0x00008000000079c5 */ /* 0x000fe40000010000 */
[----:B------:R-:W-:-:S06]  /*1c20*/  WARPGROUP.ARRIVE ;  /* 0x00000000000079c5 */ /* 0x000fcc0000000000 */
[----:B------:R-:W-:Y:S01]  /*1c30*/  HGMMA.64x64x16.F32 R24, gdesc[UR8], R24, gsb0 ;  /* 0x00e00000081879f0 */ /* 0x000fe20008000818 */
        /* <DEDUP_REMOVED lines=9> */
[----:B------:R-:W-:Y:S02]  /*1cd0*/  WARPGROUP.DEPBAR.LE gsb0, 0x0 ;  /* 0x00008000000079c5 */ /* 0x000fe40000010000 */
[----:B------:R-:W-:-:S06]  /*1ce0*/  WARPGROUP.ARRIVE ;  /* 0x00000000000079c5 */ /* 0x000fcc0000000000 */
[----:B------:R-:W-:Y:S01]  /*1cf0*/  HGMMA.64x64x16.F32 R24, gdesc[UR8], R24, gsb0 ;  /* 0x00e00000081879f0 */ /* 0x000fe20008000818 */
[----:B------:R-:W-:Y:S02]  /*1d00*/  UIADD3 UR8, UR7, 0x6, URZ ;  /* 0x0000000607087890 */ /* 0x000fe4000fffe03f */
[----:B------:R-:W-:Y:S01]  /*1d10*/  UIADD3 UR10, UR6, 0x6, URZ ;  /* 0x00000006060a7890 */ /* 0x000fe2000fffe03f */
[----:B------:R-:W-:Y:S01]  /*1d20*/  UMOV UR9, 0x40000040 ;  /* 0x4000004000097882 */ /* 0x000fe20000000000 */
[----:B------:R-:W-:Y:S01]  /*1d30*/  UMOV UR11, 0x40000040 ;  /* 0x40000040000b7882 */ /* 0x000fe20000000000 */
[----:B------:R-:W-:Y:S01]  /*1d40*/  UIADD3 UR7, UR7, 0x406, URZ ;  /* 0x0000040607077890 */ /* 0x000fe2000fffe03f */
[----:B------:R-:W-:Y:S02]  /*1d50*/  WARPGROUP.DEPBAR.LE gsb0, 0x0 ;  /* 0x00008000000079c5 */ /* 0x000fe40000010000 */
[----:B------:R-:W-:-:S06]  /*1d60*/  WARPGROUP.ARRIVE ;  /* 0x00000000000079c5 */ /* 0x000fcc0000000000 */
[----:B------:R-:W-:Y:S01]  /*1d70*/  HGMMA.64x64x16.F32 R56, gdesc[UR8], R56, gsb0 ;  /* 0x00e00000083879f0 */ /* 0x000fe20008000838 */
[----:B------:R-:W-:Y:S01]  /*1d80*/  UMOV UR8, UR7 ;  /* 0x0000000700087c82 */ /* 0x000fe20008000000 */
[----:B------:R-:W-:Y:S01]  /*1d90*/  UMOV UR9, 0x40000040 ;  /* 0x4000004000097882 */ /* 0x000fe20000000000 */
[----:B------:R-:W-:Y:S02]  /*1da0*/  WARPGROUP.DEPBAR.LE gsb0, 0x0 ;  /* 0x00008000000079c5 */ /* 0x000fe40000010000 */
[----:B------:R-:W-:-:S06]  /*1db0*/  WARPGROUP.ARRIVE ;  /* 0x00000000000079c5 */ /* 0x000fcc0000000000 */
[----:B------:R-:W-:Y:S03]  /*1dc0*/  HGMMA.64x64x16.F32 R24, gdesc[UR8], R24, gsb0 ;  /* 0x00e00000081879f0 */ /* 0x000fe60008000818 */
[----:B------:R-:W-:Y:S02]  /*1dd0*/  WARPGROUP.DEPBAR.LE gsb0, 0x0 ;  /* 0x00008000000079c5 */ /* 0x000fe40000010000 */
[----:B------:R-:W-:Y:S05]  /*1de0*/  @!P1 BRA `(.L_x_28) ;  /* 0x0000000400709947 */ /* 0x000fea0003800000 */
[----:B------:R-:W-:Y:S02]  /*1df0*/  UIADD3 UR6, UR49, 0x1, URZ ;  /* 0x0000000131067890 */ /* 0x000fe4000fffe03f */
[----:B------:R-:W-:Y:S02]  /*1e00*/  IMAD.U32 R3, RZ, RZ, UR49 ;  /* 0x00000031ff037e24 */ /* 0x000fe4000f8e00ff */
[----:B------:R-:W-:-:S04]  /*1e10*/  UISETP.NE.AND UP0, UPT, UR6, 0x4, UPT ;  /* 0x000000040600788c */ /* 0x000fc8000bf05270 */
[----:B------:R-:W-:Y:S02]  /*1e20*/  USEL UR7, URZ, 0x1, UP0 ;  /* 0x000000013f077887 */ /* 0x000fe40008000000 */
[----:B------:R-:W-:Y:S02]  /*1e30*/  USEL UR6, UR6, URZ, UP0 ;  /* 0x0000003f06067287 */ /* 0x000fe40008000000 */
[----:B------:R-:W-:-:S06]  /*1e40*/  ULOP3.LUT UR7, UR48, UR7, URZ, 0x3c, !UPT ;  /* 0x0000000730077292 */ /* 0x000fcc000f8e3c3f */
[----:B------:R-:W-:-:S07]  /*1e50*/  MOV R6, UR7 ;  /* 0x0000000700067c02 */ /* 0x000fce0008000f00 */
.L_x_35:
[----:B------:R-:W-:Y:S05]  /*1e60*/  @!P0 BRA `(.L_x_29) ;  /* 0x0000000000048947 */ /* 0x000fea0003800000 */
[----:B------:R-:W-:Y:S01]  /*1e70*/  BPT.TRAP 0x1 ;  /* 0x000000040000795c */ /* 0x000fe20000300000 */
.L_x_29:
[----:B------:R-:W-:Y:S01]  /*1e80*/  ULEA UR7, UR6, UR52, 0x3 ;  /* 0x0000003406077291 */ /* 0x000fe2000f8e183f */
[----:B---3--:R-:W-:-:S08]  /*1e90*/  SHF.L.U32 R4, R6, 0x1f, RZ ;  /* 0x0000001f06047819 */ /* 0x008fd000000006ff */
[----:B------:R1:W3:Y:S01]  /*1ea0*/  SYNCS.PHASECHK.TRANS64.TRYWAIT P1, [UR7], R4 ;  /* 0x00000004ff0075a7 */ /* 0x0002e20008020147 */
[----:B------:R-:W-:Y:S05]  /*1eb0*/  @!P0 BRA `(.L_x_30) ;  /* 0x0000000000048947 */ /* 0x000fea0003800000 */
[----:B------:R-:W-:Y:S01]  /*1ec0*/  BPT.TRAP 0x1 ;  /* 0x000000040000795c */ /* 0x000fe20000300000 */
.L_x_30:
[----:B---3--:R-:W-:Y:S05]  /*1ed0*/  @P1 BRA `(.L_x_31) ;  /* 0x0000000000081947 */ /* 0x008fea0003800000 */
[----:B------:R-:W3:Y:S02]  /*1ee0*/  SYNCS.PHASECHK.TRANS64.TRYWAIT P1, [UR7], R4 ;  /* 0x00000004ff0075a7 */ /* 0x000ee40008020147 */
[----:B---3--:R-:W-:Y:S05]  /*1ef0*/  @!P1 BRA `(.L_x_32) ;  /* 0x0000005c00489947 */ /* 0x008fea0003800000 */
.L_x_31:
[----:B------:R-:W-:Y:S01]  /*1f00*/  ULEA UR7, UR6, UR5, 0x9 ;  /* 0x0000000506077291 */ /* 0x000fe2000f8e483f */
[----:B------:R-:W-:Y:S01]  /*1f10*/  WARPGROUP.ARRIVE ;  /* 0x00000000000079c5 */ /* 0x000fe20000000000 */
[----:B------:R-:W-:Y:S01]  /*1f20*/  ULEA UR12, UR6, UR4, 0xb ;  /* 0x00000004060c7291 */ /* 0x000fe2000f8e583f */
[----:B------:R-:W-:Y:S01]  /*1f30*/  UMOV UR11, 0x40000040 ;  /* 0x40000040000b7882 */ /* 0x000fe20000000000 */
[----:B------:R-:W-:Y:S02]  /*1f40*/  UMOV UR9, 0x40000040 ;  /* 0x4000004000097882 */ /* 0x000fe40000000000 */
[----:B------:R-:W-:Y:S01]  /*1f50*/  UIADD3 UR13, UR12, 0x400, URZ ;  /* 0x000004000c0d7890 */ /* 0x000fe2000fffe03f */
[----:B------:R-:W-:Y:S02]  /*1f60*/  UMOV UR10, UR7 ;  /* 0x00000007000a7c82 */ /* 0x000fe40008000000 */
[----:B------:R-:W-:Y:S02]  /*1f70*/  UMOV UR8, UR12 ;  /* 0x0000000c00087c82 */ /* 0x000fe40008000000 */
[----:B------:R-:W-:Y:S01]  /*1f80*/  HGMMA.64x64x16.F32 R56, gdesc[UR8], R56, gsb0 ;  /* 0x00e00000083879f0 */ /* 0x000fe20008000838 */
[----:B------:R-:W-:Y:S01]  /*1f90*/  UMOV UR9, 0x40000040 ;  /* 0x4000004000097882 */ /* 0x000fe20000000000 */
[----:B------:R-:W-:Y:S01]  /*1fa0*/  UMOV UR8, UR13 ;  /* 0x0000000d00087c82 */ /* 0x000fe20008000000 */
[----:B------:R-:W-:Y:S01]  /*1fb0*/  UIADD3 UR13, UR12, 0x402, URZ ;  /* 0x000004020c0d7890 */ /* 0x000fe2000fffe03f */
[----:B------:R-:W-:-:S02]  /*1fc0*/  WARPGROUP.DEPBAR.LE gsb0, 0x0 ;  /* 0x00008000000079c5 */ /* 0x000fc40000010000 */
        /* <DEDUP_REMOVED lines=42> */
[----:B------:R-:W-:Y:S01]  /*2270*/  BPT.TRAP 0x1 ;  /* 0x000000040000795c */ /* 0x000fe20000300000 */
.L_x_33:
[----:B------:R-:W-:-:S13]  /*2280*/  ISETP.NE.AND P1, PT, R89, RZ, PT ;  /* 0x000000ff5900720c */ /* 0x000fda0003f25270 */
[----:B-1-3--:R-:W-:-:S05]  /*2290*/  @P1 LEA R4, R3, UR52, 0x3 ;  /* 0x0000003403041c11 */ /* 0x00afca000f8e18ff */
[----:B------:R-:W-:-:S05]  /*22a0*/  @P1 VIADD R5, R4, 0x20 ;  /* 0x0000002004051836 */ /* 0x000fca0000000000 */
[----:B------:R-:W-:-:S04]  /*22b0*/  @P1 PRMT R5, R88, 0x654, R5 ;  /* 0x0000065458051816 */ /* 0x000fc80000000005 */
[----:B------:R1:W-:Y:S01]  /*22c0*/  @P1 SYNCS.ARRIVE.TRANS64.RED.A1T0 RZ, [R5+URZ], RZ ;  /* 0x000000ff05ff19a7 */ /* 0x0003e2000810043f */
[----:B------:R-:W-:-:S13]  /*22d0*/  ISETP.GT.U32.AND P1, PT, R22, 0x1, PT ;  /* 0x000000011600780c */ /* 0x000fda0003f24070 */
[----:B-1----:R-:W-:Y:S05]  /*22e0*/  @P1 BRA `(.L_x_34) ;  /* 0x0000000000041947 */ /* 0x002fea0003800000 */
[----:B------:R-:W-:Y:S01]  /*22f0*/  BPT.TRAP 0x1 ;  /* 0x000000040000795c */ /* 0x000fe20000300000 */
.L_x_34:
[----:B------:R-:W-:Y:S01]  /*2300*/  UIADD3 UR6, UR6, 0x1, URZ ;  /* 0x0000000106067890 */ /* 0x000fe2000fffe03f */
[C---:B------:R-:W-:Y:S01]  /*2310*/  ISETP.GT.AND P2, PT, R0.reuse, 0x1, PT ;  /* 0x000000010000780c */ /* 0x040fe20003f44270 */
[----:B------:R-:W-:Y:S02]  /*2320*/  VIADD R3, R3, 0x1 ;  /* 0x0000000103037836 */ /* 0x000fe40000000000 */
[----:B------:R-:W-:Y:S01]  /*2330*/  UISETP.NE.AND UP0, UPT, UR6, 0x4, UPT ;  /* 0x000000040600788c */ /* 0x000fe2000bf05270 */
[----:B------:R-:W-:Y:S02]  /*2340*/  VIADD R0, R0, 0xffffffff ;  /* 0xffffffff00007836 */ /* 0x000fe40000000000 */
[C---:B------:R-:W-:Y:S01]  /*2350*/  ISETP.NE.AND P1, PT, R3.reuse, 0x4, PT ;  /* 0x000000040300780c */ /* 0x040fe20003f25270 */
[----:B------:R-:W-:Y:S02]  /*2360*/  USEL UR7, URZ, 0x1, UP0 ;  /* 0x000000013f077887 */ /* 0x000fe40008000000 */
[----:B------:R-:W-:Y:S01]  /*2370*/  USEL UR6, UR6, URZ, UP0 ;  /* 0x0000003f06067287 */ /* 0x000fe20008000000 */
[----:B------:R-:W-:-:S03]  /*2380*/  SEL R3, R3, RZ, P1 ;  /* 0x000000ff03037207 */ /* 0x000fc60000800000 */
[----:B------:R-:W-:Y:S01]  /*2390*/  LOP3.LUT R6, R6, UR7, RZ, 0x3c, !PT ;  /* 0x0000000706067c12 */ /* 0x000fe2000f8e3cff */
[----:B------:R-:W-:Y:S07]  /*23a0*/  @P2 BRA `(.L_x_35) ;  /* 0xfffffff800ac2947 */ /* 0x000fee000383ffff */
.L_x_28:
[----:B------:R-:W1:Y:S02]  /*23b0*/  LDC R0, c[0x0][0x28c] ;  /* 0x0000a300ff007b82 */ /* 0x000e640000000800 */
[----:B-1----:R-:W-:-:S13]  /*23c0*/  ISETP.GE.AND P1, PT, R0, 0x1, PT ;  /* 0x000000010000780c */ /* 0x002fda0003f26270 */
[----:B------:R-:W-:Y:S05]  /*23d0*/  @!P1 BRA `(.L_x_36) ;  /* 0x0000000000449947 */ /* 0x000fea0003800000 */
[----:B------:R-:W-:Y:S05]  /*23e0*/  @!P0 BRA `(.L_x_37) ;  /* 0x0000000000048947 */ /* 0x000fea0003800000 */
[----:B------:R-:W-:Y:S01]  /*23f0*/  BPT.TRAP 0x1 ;  /* 0x000000040000795c */ /* 0x000fe20000300000 */
.L_x_37:
[----:B------:R-:W-:Y:S01]  /*2400*/  ISETP.NE.AND P0, PT, R89, RZ, PT ;  /* 0x000000ff5900720c */ /* 0x000fe20003f05270 */
[----:B------:R-:W-:Y:S01]  /*2410*/  UISETP.LT.AND UP1, UPT, UR50, 0x1, UPT ;  /* 0x000000013200788c */ /* 0x000fe2000bf21270 */
[----:B------:R-:W-:-:S11]  /*2420*/  IMAD.U32 R3, RZ, RZ, UR52 ;  /* 0x00000034ff037e24 */ /* 0x000fd6000f8e00ff */
[----:B------:R-:W-:-:S05]  /*2430*/  VOTEU.ANY UP0, P0 ;  /* 0x00000000003f7886 */ /* 0x000fca0000000100 */
[----:B------:R-:W-:-:S04]  /*2440*/  @UP0 USEL UR4, UR50, 0x1, UP1 ;  /* 0x0000000132040887 */ /* 0x000fc80008800000 */
[----:B------:R-:W-:-:S06]  /*2450*/  @UP0 UIADD3 UR4, UR49, UR50, -UR4 ;  /* 0x0000003231040290 */ /* 0x000fcc000fffe804 */
[----:B------:R-:W-:-:S04]  /*2460*/  IMAD.U32 R0, RZ, RZ, UR4 ;  /* 0x00000004ff007e24 */ /* 0x000fc8000f8e00ff */
[----:B------:R-:W-:-:S05]  /*2470*/  @P0 IMAD.SHL.U32 R0, R0, 0x8, RZ ;  /* 0x0000000800000824 */ /* 0x000fca00078e00ff */
[----:B------:R-:W-:-:S04]  /*2480*/  @P0 LOP3.LUT R0, R0, 0x18, RZ, 0xc0, !PT ;  /* 0x0000001800000812 */ /* 0x000fc800078ec0ff */
[----:B------:R-:W-:-:S04]  /*2490*/  @P0 IADD3 R3, R3, 0x20, R0 ;  /* 0x0000002003030810 */ /* 0x000fc80007ffe000 */
[----:B------:R-:W-:-:S04]  /*24a0*/  @P0 PRMT R3, R88, 0x654, R3 ;  /* 0x0000065458030816 */ /* 0x000fc80000000003 */
[----:B------:R1:W-:Y:S01]  /*24b0*/  @P0 SYNCS.ARRIVE.TRANS64.RED.A1T0 RZ, [R3+URZ], RZ ;  /* 0x000000ff03ff09a7 */ /* 0x0003e2000810043f */
[----:B------:R-:W-:-:S13]  /*24c0*/  ISETP.GT.U32.AND P0, PT, R22, 0x1, PT ;  /* 0x000000011600780c */ /* 0x000fda0003f04070 */
[----:B-1----:R-:W-:Y:S05]  /*24d0*/  @P0 BRA `(.L_x_36) ;  /* 0x0000000000040947 */ /* 0x002fea0003800000 */
[----:B------:R-:W-:Y:S01]  /*24e0*/  BPT.TRAP 0x1 ;  /* 0x000000040000795c */ /* 0x000fe20000300000 */
.L_x_36:
[----:B------:R-:W-:Y:S01]  /*24f0*/  UIADD3 UR4, UR52, 0x200, URZ ;  /* 0x0000020034047890 */ /* 0x000fe2000fffe03f */
[----:B------:R-:W-:Y:S02]  /*2500*/  R2UR UR46, R23 ;  /* 0x00000000172e72ca */ /* 0x000fe400000e0000 */
[----:B------:R-:W-:Y:S01]  /*2510*/  R2UR UR45, R96 ;  /* 0x00000000602d72ca */ /* 0x000fe200000e0000 */
[----:B------:R-:W-:-:S06]  /*2520*/  ULOP3.LUT UP0, URZ, UR4, 0x1bf, URZ, 0xc0, !UPT ;  /* 0x000001bf043f7892 */ /* 0x000fcc000f80c03f */
[----:B------:R-:W-:-:S04]  /*2530*/  PLOP3.LUT P0, PT, PT, PT, UP0, 0x80, 0x0 ;  /* 0x000000000000781c */ /* 0x000fc80003f0f008 */
[----:B------:R-:W-:Y:S02]  /*2540*/  USHF.L.U32 UR46, UR46, 0x8, URZ ;  /* 0x000000082e2e7899 */ /* 0x000fe4000800063f */
[----:B------:R-:W-:-:S07]  /*2550*/  USHF.L.U32 UR45, UR45, 0x6, URZ ;  /* 0x000000062d2d7899 */ /* 0x000fce000800063f */
[----:B------:R-:W-:Y:S05]  /*2560*/  @!P0 BRA `(.L_x_38) ;  /* 0x00000000007c8947 */ /* 0x000fea0003800000 */
[----:B------:R-:W-:Y:S01]  /*2570*/  MOV R23, 0x0 ;  /* 0x0000000000177802 */ /* 0x000fe20000000f00 */
[----:B------:R-:W-:Y:S01]  /*2580*/  ULDC.64 UR4, c[0x4][0x80] ;  /* 0x0100200000047ab9 */ /* 0x000fe20000000a00 */
[----:B------:R-:W-:Y:S01]  /*2590*/  ULDC.64 UR6, c[0x4][0x10] ;  /* 0x0100040000067ab9 */ /* 0x000fe20000000a00 */
[----:B---3--:R-:W-:Y:S01]  /*25a0*/  IMAD.U32 R4, RZ, RZ, UR4 ;  /* 0x00000004ff047e24 */ /* 0x008fe2000f8e00ff */
[----:B------:R1:W3:Y:S01]  /*25b0*/  LDC.64 R14, c[0x4][R23] ;  /* 0x01000000170e7b82 */ /* 0x0002e20000000a00 */
[----:B------:R-:W-:Y:S01]  /*25c0*/  IMAD.U32 R5, RZ, RZ, UR5 ;  /* 0x00000005ff057e24 */ /* 0x000fe2000f8e00ff */
[----:B------:R-:W-:Y:S01]  /*25d0*/  ULDC.64 UR4, c[0x4][0x88] ;  /* 0x0100220000047ab9 */ /* 0x000fe20000000a00 */
[----:B------:R-:W-:Y:S01]  /*25e0*/  IMAD.U32 R10, RZ, RZ, UR6 ;  /* 0x00000006ff0a7e24 */ /* 0x000fe2000f8e00ff */
[----:B------:R-:W-:Y:S01]  /*25f0*/  MOV R13, RZ ;  /* 0x000000ff000d7202 */ /* 0x000fe20000000f00 */
[----:B------:R-:W-:Y:S02]  /*2600*/  IMAD.U32 R6, RZ, RZ, UR4 ;  /* 0x00000004ff067e24 */ /* 0x000fe4000f8e00ff */
[----:B------:R-:W-:-:S02]  /*2610*/  IMAD.U32 R7, RZ, RZ, UR5 ;  /* 0x00000005ff077e24 */ /* 0x000fc4000f8e00ff */
[----:B------:R-:W-:Y:S02]  /*2620*/  IMAD.U32 R11, RZ, RZ, UR7 ;  /* 0x00000007ff0b7e24 */ /* 0x000fe4000f8e00ff */
[----:B------:R-:W-:Y:S02]  /*2630*/  IMAD.MOV.U32 R8, RZ, RZ, 0x70 ;  /* 0x00000070ff087424 */ /* 0x000fe400078e00ff */
[----:B-1----:R-:W-:-:S07]  /*2640*/  IMAD.MOV.U32 R12, RZ, RZ, 0x1 ;  /* 0x00000001ff0c7424 */ /* 0x002fce00078e00ff */
[----:B------:R-:W-:-:S07]  /*2650*/  LEPC R20, `(.L_x_39) ;  /* 0x000000001014794e */ /* 0x000fce0000000000 */
[----:B--23-5:R-:W-:Y:S05]  /*2660*/  CALL.ABS.NOINC R14 ;  /* 0x000000000e007343 */ /* 0x02cfea0003c00000 */
.L_x_39:
[----:B------:R1:W2:Y:S01]  /*2670*/  LDC.64 R14, c[0x4][R23] ;  /* 0x01000000170e7b82 */ /* 0x0002a20000000a00 */
[----:B------:R-:W-:Y:S01]  /*2680*/  ULDC.64 UR4, c[0x4][0x80] ;  /* 0x0100200000047ab9 */ /* 0x000fe20000000a00 */
[----:B------:R-:W-:Y:S01]  /*2690*/  ULDC.64 UR6, c[0x4][0x10] ;  /* 0x0100040000067ab9 */ /* 0x000fe20000000a00 */
[----:B------:R-:W-:Y:S02]  /*26a0*/  IMAD.U32 R4, RZ, RZ, UR4 ;  /* 0x00000004ff047e24 */ /* 0x000fe4000f8e00ff */
        /* <DEDUP_REMOVED lines=10> */
[----:B--2---:R-:W-:Y:S05]  /*2750*/  CALL.ABS.NOINC R14 ;  /* 0x000000000e007343 */ /* 0x004fea0003c00000 */
.L_x_38:
[----:B------:R-:W-:Y:S02]  /*2760*/  ULDC.64 UR4, c[0x0][0x590] ;  /* 0x0001640000047ab9 */ /* 0x000fe40000000a00 */
[----:B------:R-:W-:Y:S02]  /*2770*/  IMAD.U32 R100, RZ, RZ, UR4 ;  /* 0x00000004ff647e24 */ /* 0x000fe4000f8e00ff */
[----:B------:R-:W-:-:S03]  /*2780*/  IMAD.U32 R101, RZ, RZ, UR5 ;  /* 0x00000005ff657e24 */ /* 0x000fc6000f8e00ff */
[----:B------:R-:W-:-:S04]  /*2790*/  ISETP.NE.U32.AND P2, PT, R100, RZ, PT ;  /* 0x000000ff6400720c */ /* 0x000fc80003f45070 */
[----:B------:R-:W-:-:S13]  /*27a0*/  ISETP.NE.AND.EX P2, PT, R101, RZ, PT, P2 ;  /* 0x000000ff6500720c */ /* 0x000fda0003f45320 */
[----:B------:R-:W-:Y:S05]  /*27b0*/  @!P2 BRA `(.L_x_40) ;  /* 0x000000000034a947 */ /* 0x000fea0003800000 */
[----:B------:R-:W-:Y:S02]  /*27c0*/  ULDC.64 UR4, c[0x0][0x588] ;  /* 0x0001620000047ab9 */ /* 0x000fe40000000a00 */
[----:B------:R-:W-:-:S04]  /*27d0*/  ISETP.NE.U32.AND P0, PT, RZ, UR4, PT ;  /* 0x00000004ff007c0c */ /* 0x000fc8000bf05070 */
[----:B------:R-:W-:-:S13]  /*27e0*/  ISETP.NE.AND.EX P0, PT, RZ, UR5, PT, P0 ;  /* 0x00000005ff007c0c */ /* 0x000fda000bf05300 */
[----:B------:R-:W-:Y:S05]  /*27f0*/  @!P0 BRA `(.L_x_41) ;  /* 0x0000000000188947 */ /* 0x000fea0003800000 */
[----:B---3--:R-:W1:Y:S01]  /*2800*/  LDC.64 R4, c[0x0][0x588] ;  /* 0x00016200ff047b82 */ /* 0x008e620000000a00 */
[----:B------:R-:W-:-:S04]  /*2810*/  IMAD R3, R100, UR47, RZ ;  /* 0x0000002f64037c24 */ /* 0x000fc8000f8e02ff */
[----:B-1----:R-:W-:-:S05]  /*2820*/  IMAD.WIDE R4, R3, 0x4, R4 ;  /* 0x0000000403047825 */ /* 0x002fca00078e0204 */
[----:B-----5:R1:W5:Y:S01]  /*2830*/  LDG.E R92, desc[UR40][R4.64] ;  /* 0x00000028045c7981 */ /* 0x020362000c1e1900 */
[----:B------:R-:W-:Y:S01]  /*2840*/  IMAD.MOV.U32 R90, RZ, RZ, 0x1 ;  /* 0x00000001ff5a7424 */ /* 0x000fe200078e00ff */
[----:B------:R-:W-:Y:S06]  /*2850*/  BRA `(.L_x_40) ;  /* 0x00000000000c7947 */ /* 0x000fec0003800000 */
.L_x_41:
[----:B------:R-:W-:Y:S01]  /*2860*/  ULDC UR4, c[0x0][0x580] ;  /* 0x0001600000047ab9 */ /* 0x000fe20000000800 */
[----:B------:R-:W-:Y:S02]  /*2870*/  IMAD.MOV.U32 R90, RZ, RZ, 0x1 ;  /* 0x00000001ff5a7424 */ /* 0x000fe400078e00ff */
[----:B-----5:R-:W-:-:S07]  /*2880*/  IMAD.U32 R92, RZ, RZ, UR4 ;  /* 0x00000004ff5c7e24 */ /* 0x020fce000f8e00ff */
.L_x_40:
[----:B------:R-:W4:Y:S02]  /*2890*/  LDC.64 R6, c[0x0][0x5b0] ;  /* 0x00016c00ff067b82 */ /* 0x000f240000000a00 */
[----:B----4-:R-:W-:-:S04]  /*28a0*/  ISETP.NE.U32.AND P0, PT, R6, RZ, PT ;  /* 0x000000ff0600720c */ /* 0x010fc80003f05070 */
[----:B------:R-:W-:-:S13]  /*28b0*/  ISETP.NE.AND.EX P0, PT, R7, RZ, PT, P0 ;  /* 0x000000ff0700720c */ /* 0x000fda0003f05300 */
[----:B------:R-:W-:Y:S05]  /*28c0*/  @!P0 BRA `(.L_x_42) ;  /* 0x00000000002c8947 */ /* 0x000fea0003800000 */
[----:B------:R-:W-:Y:S02]  /*28d0*/  ULDC.64 UR4, c[0x0][0x5a8] ;  /* 0x00016a0000047ab9 */ /* 0x000fe40000000a00 */
[----:B------:R-:W-:-:S04]  /*28e0*/  ISETP.NE.U32.AND P0, PT, RZ, UR4, PT ;  /* 0x00000004ff007c0c */ /* 0x000fc8000bf05070 */
[----:B------:R-:W-:-:S13]  /*28f0*/  ISETP.NE.AND.EX P0, PT, RZ, UR5, PT, P0 ;  /* 0x00000005ff007c0c */ /* 0x000fda000bf05300 */
[----:B------:R-:W-:Y:S05]  /*2900*/  @!P0 BRA `(.L_x_43) ;  /* 0x0000000000148947 */ /* 0x000fea0003800000 */
[----:B-1-3--:R-:W1:Y:S01]  /*2910*/  LDC.64 R4, c[0x0][0x5a8] ;  /* 0x00016a00ff047b82 */ /* 0x00ae620000000a00 */
[----:B------:R-:W-:-:S04]  /*2920*/  IMAD R3, R6, UR47, RZ ;  /* 0x0000002f06037c24 */ /* 0x000fc8000f8e02ff */
[----:B-1----:R-:W-:-:S05]  /*2930*/  IMAD.WIDE R4, R3, 0x4, R4 ;  /* 0x0000000403047825 */ /* 0x002fca00078e0204 */
[----:B--2--5:R4:W5:Y:S01]  /*2940*/  LDG.E R93, desc[UR40][R4.64] ;  /* 0x00000028045d7981 */ /* 0x024962000c1e1900 */
[----:B------:R-:W-:Y:S05]  /*2950*/  BRA `(.L_x_42) ;  /* 0x0000000000087947 */ /* 0x000fea0003800000 */
.L_x_43:
[----:B------:R-:W-:Y:S02]  /*2960*/  ULDC UR4, c[0x0][0x5a0] ;  /* 0x0001680000047ab9 */ /* 0x000fe40000000800 */
[----:B--2--5:R-:W-:-:S07]  /*2970*/  MOV R93, UR4 ;  /* 0x00000004005d7c02 */ /* 0x024fce0008000f00 */
.L_x_42:
[----:B------:R-:W-:Y:S01]  /*2980*/  ULDC.64 UR4, c[0x0][0x588] ;  /* 0x0001620000047ab9 */ /* 0x000fe20000000a00 */
[----:B------:R-:W-:Y:S01]  /*2990*/  ISETP.NE.U32.AND P1, PT, R100, RZ, PT ;  /* 0x000000ff6400720c */ /* 0x000fe20003f25070 */
[----:B------:R-:W-:Y:S02]  /*29a0*/  UISETP.NE.U32.AND UP0, UPT, UR4, URZ, UPT ;  /* 0x0000003f0400728c */ /* 0x000fe4000bf05070 */
[----:B------:R-:W-:Y:S02]  /*29b0*/  ISETP.NE.U32.AND P3, PT, RZ, UR4, PT ;  /* 0x00000004ff007c0c */ /* 0x000fe4000bf65070 */
[----:B------:R-:W-:Y:S01]  /*29c0*/  ISETP.NE.AND.EX P5, PT, R101, RZ, PT, P1 ;  /* 0x000000ff6500720c */ /* 0x000fe20003fa5310 */
[----:B------:R-:W-:Y:S02]  /*29d0*/  UISETP.NE.AND.EX UP0, UPT, UR5, URZ, UPT, UP0 ;  /* 0x0000003f0500728c */ /* 0x000fe4000bf05300 */
[----:B------:R-:W-:Y:S02]  /*29e0*/  ISETP.NE.AND.EX P3, PT, RZ, UR5, PT, P3 ;  /* 0x00000005ff007c0c */ /* 0x000fe4000bf65330 */
[----:B------:R-:W-:-:S02]  /*29f0*/  PLOP3.LUT P0, PT, PT, PT, PT, 0x8, 0x0 ;  /* 0x000000000000781c */ /* 0x000fc40003f0e170 */
[----:B------:R-:W-:-:S04]  /*2a00*/  PLOP3.LUT P4, PT, PT, PT, UP0, 0x80, 0x0 ;  /* 0x000000000000781c */ /* 0x000fc80003f8f008 */
[----:B------:R-:W-:-:S05]  /*2a10*/  PLOP3.LUT P4, PT, P4, PT, PT, 0x8, 0x0 ;  /* 0x000000000000781c */ /* 0x000fca000278e170 */
[----:B------:R-:W-:Y:S08]  /*2a20*/  @P3 BRA P5, `(.L_x_44) ;  /* 0x0000000000243947 */ /* 0x000ff00002800000 */
[----:B------:R-:W-:Y:S04]  /*2a30*/  BSSY B0, `(.L_x_44) ;  /* 0x0000008000007945 */ /* 0x000fe80003800000 */
[----:B------:R-:W-:Y:S05]  /*2a40*/  @!P2 BRA `(.L_x_45) ;  /* 0x000000000014a947 */ /* 0x000fea0003800000 */
[----:B------:R-:W-:Y:S02]  /*2a50*/  LOP3.LUT P3, RZ, R90, 0xff, RZ, 0xc0, !PT ;  /* 0x000000ff5aff7812 */ /* 0x000fe4000786c0ff */
[----:B------:R-:W-:-:S11]  /*2a60*/  PLOP3.LUT P0, PT, P4, PT, PT, 0x80, 0x0 ;  /* 0x000000000000781c */ /* 0x000fd6000270f070 */
[----:B------:R-:W-:Y:S05]  /*2a70*/  @!P3 BRA `(.L_x_46) ;  /* 0x00000000000cb947 */ /* 0x000fea0003800000 */
[----:B-----5:R-:W-:Y:S01]  /*2a80*/  FSETP.EQ.AND P0, PT, R92, RZ, PT ;  /* 0x000000ff5c00720b */ /* 0x020fe20003f02000 */
[----:B------:R-:W-:-:S12]  /*2a90*/  BRA `(.L_x_46) ;  /* 0x0000000000047947 */ /* 0x000fd80003800000 */
.L_x_45:
[----:B-----5:R-:W-:-:S13]  /*2aa0*/  FSETP.EQ.AND P0, PT, R92, RZ, PT ;  /* 0x000000ff5c00720b */ /* 0x020fda0003f02000 */
.L_x_46:
[----:B------:R-:W-:Y:S05]  /*2ab0*/  BSYNC B0 ;  /* 0x0000000000007941 */ /* 0x000fea0003800000 */
.L_x_44:
[----:B------:R-:W-:Y:S04]  /*2ac0*/  BSSY B0, `(.L_x_47) ;  /* 0x0000007000007945 */ /* 0x000fe80003800000 */
[----:B------:R-:W-:Y:S05]  /*2ad0*/  @!P2 BRA `(.L_x_48) ;  /* 0x000000000010a947 */ /* 0x000fea0003800000 */
[----:B------:R-:W-:-:S13]  /*2ae0*/  LOP3.LUT P2, RZ, R90, 0xff, RZ, 0xc0, !PT ;  /* 0x000000ff5aff7812 */ /* 0x000fda000784c0ff */
[----:B------:R-:W-:Y:S05]  /*2af0*/  @!P2 BRA `(.L_x_49) ;  /* 0x00000000000ca947 */ /* 0x000fea0003800000 */
[----:B-----5:R-:W-:Y:S01]  /*2b00*/  FSETP.EQ.AND P4, PT, R92, RZ, PT ;  /* 0x000000ff5c00720b */ /* 0x020fe20003f82000 */
[----:B------:R-:W-:-:S12]  /*2b10*/  BRA `(.L_x_49) ;  /* 0x0000000000047947 */ /* 0x000fd80003800000 */
.L_x_48:
[----:B-----5:R-:W-:-:S13]  /*2b20*/  FSETP.EQ.AND P4, PT, R92, RZ, PT ;  /* 0x000000ff5c00720b */ /* 0x020fda0003f82000 */
.L_x_49:
[----:B------:R-:W-:Y:S05]  /*2b30*/  BSYNC B0 ;  /* 0x0000000000007941 */ /* 0x000fea0003800000 */
.L_x_47:
[----:B------:R-:W-:Y:S01]  /*2b40*/  BSSY B0, `(.L_x_50) ;  /* 0x0000029000007945 */ /* 0x000fe20003800000 */
[----:B------:R-:W-:Y:S01]  /*2b50*/  LOP3.LUT R91, R91, 0x1, RZ, 0x3c, !PT ;  /* 0x000000015b5b7812 */ /* 0x000fe200078e3cff */
[----:B------:R-:W-:Y:S01]  /*2b60*/  IMAD.MOV.U32 R0, RZ, RZ, RZ ;  /* 0x000000ffff007224 */ /* 0x000fe200078e00ff */
[----:B------:R-:W-:Y:S02]  /*2b70*/  CS2R R10, SRZ ;  /* 0x00000000000a7805 */ /* 0x000fe4000001ff00 */
[----:B------:R-:W-:Y:S02]  /*2b80*/  CS2R R8, SRZ ;  /* 0x0000000000087805 */ /* 0x000fe4000001ff00 */
[----:B------:R-:W-:Y:S02]  /*2b90*/  CS2R R6, SRZ ;  /* 0x0000000000067805 */ /* 0x000fe4000001ff00 */
[----:B-1-34-:R-:W-:Y:S01]  /*2ba0*/  CS2R R4, SRZ ;  /* 0x0000000000047805 */ /* 0x01afe2000001ff00 */
[----:B------:R-:W-:Y:S06]  /*2bb0*/  @P0 BRA `(.L_x_51) ;  /* 0x0000000000840947 */ /* 0x000fec0003800000 */
[----:B------:R-:W-:-:S13]  /*2bc0*/  ISETP.NE.AND P2, PT, R95, 0x3, PT ;  /* 0x000000035f00780c */ /* 0x000fda0003f45270 */
[----:B------:R-:W-:Y:S05]  /*2bd0*/  @!P2 BRA `(.L_x_52) ;  /* 0x000000000004a947 */ /* 0x000fea0003800000 */
[----:B------:R-:W-:Y:S01]  /*2be0*/  BPT.TRAP 0x1 ;  /* 0x000000040000795c */ /* 0x000fe20000300000 */
.L_x_52:
[----:B------:R-:W-:Y:S01]  /*2bf0*/  SHF.L.U32 R3, R91, 0x1f, RZ ;  /* 0x0000001f5b037819 */ /* 0x000fe200000006ff */
[----:B------:R-:W-:Y:S01]  /*2c00*/  BSSY B1, `(.L_x_53) ;  /* 0x0000005000017945 */ /* 0x000fe20003800000 */
[----:B------:R-:W-:Y:S02]  /*2c10*/  IMAD.MOV.U32 R0, RZ, RZ, 0x1 ;  /* 0x00000001ff007424 */ /* 0x000fe400078e00ff */
[----:B------:R-:W1:Y:S01]  /*2c20*/  SYNCS.PHASECHK.TRANS64.TRYWAIT P2, [UR52+0x40], R3 ;  /* 0x00004003ff0075a7 */ /* 0x000e620008040174 */
[----:B------:R-:W-:Y:S01]  /*2c30*/  IMAD.MOV.U32 R10, RZ, RZ, RZ ;  /* 0x000000ffff0a7224 */ /* 0x000fe200078e00ff */
[----:B-1----:R-:W-:Y:S06]  /*2c40*/  @!P2 BRA `(.L_x_54) ;  /* 0x00000050000ca947 */ /* 0x002fec0003800000 */
.L_x_167:
[----:B------:R-:W-:Y:S05]  /*2c50*/  BSYNC B1 ;  /* 0x0000000000017941 */ /* 0x000fea0003800000 */
.L_x_53:
[----:B------:R-:W-:Y:S02]  /*2c60*/  CS2R R8, SRZ ;  /* 0x0000000000087805 */ /* 0x000fe4000001ff00 */
[----:B------:R-:W-:Y:S02]  /*2c70*/  CS2R R6, SRZ ;  /* 0x0000000000067805 */ /* 0x000fe4000001ff00 */
[----:B-1----:R-:W-:Y:S01]  /*2c80*/  CS2R R4, SRZ ;  /* 0x0000000000047805 */ /* 0x002fe2000001ff00 */
[----:B------:R-:W-:Y:S06]  /*2c90*/  @P4 BRA `(.L_x_51) ;  /* 0x00000000004c4947 */ /* 0x000fec0003800000 */
[C---:B------:R-:W-:Y:S01]  /*2ca0*/  IMAD.SHL.U32 R3, R18.reuse, 0x10, RZ ;  /* 0x0000001012037824 */ /* 0x040fe200078e00ff */
[----:B------:R-:W-:Y:S01]  /*2cb0*/  SHF.R.U32.HI R6, RZ, 0x1, R18 ;  /* 0x00000001ff067819 */ /* 0x000fe20000011612 */
[C---:B------:R-:W-:Y:S01]  /*2cc0*/  IMAD.SHL.U32 R4, R18.reuse, 0x20, RZ ;  /* 0x0000002012047824 */ /* 0x040fe200078e00ff */
[C---:B------:R-:W-:Y:S01]  /*2cd0*/  LOP3.LUT P2, RZ, R18.reuse, 0x4, RZ, 0xc0, !PT ;  /* 0x0000000412ff7812 */ /* 0x040fe2000784c0ff */
[----:B------:R-:W-:Y:S01]  /*2ce0*/  IMAD.SHL.U32 R8, R18, 0x4, RZ ;  /* 0x0000000412087824 */ /* 0x000fe200078e00ff */
[----:B------:R-:W-:Y:S01]  /*2cf0*/  LOP3.LUT R3, R3, 0xe00, RZ, 0xc0, !PT ;  /* 0x00000e0003037812 */ /* 0x000fe200078ec0ff */
[----:B------:R-:W-:Y:S05]  /*2d00*/  WARPSYNC.ALL ;  /* 0x0000000000007948 */ /* 0x000fea0003800000 */
[----:B------:R-:W-:-:S02]  /*2d10*/  LOP3.LUT R5, R4, 0xc0, RZ, 0xc0, !PT ;  /* 0x000000c004057812 */ /* 0x000fc400078ec0ff */
[----:B------:R-:W-:Y:S02]  /*2d20*/  LOP3.LUT R3, R3, 0x20, R4, 0xf8, !PT ;  /* 0x0000002003037812 */ /* 0x000fe400078ef804 */
[----:B------:R-:W-:Y:S02]  /*2d30*/  LOP3.LUT R5, R5, 0x8, R6, 0xf8, !PT ;  /* 0x0000000805057812 */ /* 0x000fe400078ef806 */
[----:B------:R-:W-:Y:S02]  /*2d40*/  LOP3.LUT R3, R3, 0x100, R4, 0xf8, !PT ;  /* 0x0000010003037812 */ /* 0x000fe400078ef804 */
[----:B------:R-:W-:-:S04]  /*2d50*/  LOP3.LUT R8, R5, 0x18, R8, 0x78, !PT ;  /* 0x0000001805087812 */ /* 0x000fc800078e7808 */
[----:B------:R-:W-:-:S04]  /*2d60*/  LOP3.LUT R3, R3, R8, RZ, 0xfc, !PT ;  /* 0x0000000803037212 */ /* 0x000fc800078efcff */
[----:B------:R-:W-:-:S05]  /*2d70*/  LEA R3, R3, UR52, 0x1 ;  /* 0x0000003403037c11 */ /* 0x000fca000f8e08ff */
[C---:B------:R-:W-:Y:S02]  /*2d80*/  VIADD R4, R3.reuse, 0x200 ;  /* 0x0000020003047836 */ /* 0x040fe40000000000 */
[----:B------:R-:W-:Y:S02]  /*2d90*/  VIADD R8, R3, 0x220 ;  /* 0x0000022003087836 */ /* 0x000fe40000000000 */
[----:B------:R-:W-:Y:S02]  /*2da0*/  @P2 VIADD R8, R4, 0xffffffe0 ;  /* 0xffffffe004082836 */ /* 0x000fe40000000000 */
[----:B------:R1:W3:Y:S04]  /*2db0*/  LDSM.16.M88.4 R4, [R3+0x200] ;  /* 0x000200000304783b */ /* 0x0002e80000000200 */
[----:B------:R-:W4:Y:S02]  /*2dc0*/  LDSM.16.M88.4 R8, [R8] ;  /* 0x000000000808783b */ /* 0x000f240000000200 */
.L_x_51:
[----:B------:R-:W-:Y:S05]  /*2dd0*/  BSYNC B0 ;  /* 0x0000000000007941 */ /* 0x000fea0003800000 */
.L_x_50:
[--C-:B---3--:R-:W-:Y:S02]  /*2de0*/  HADD2.F32 R13, -RZ, R4.reuse.H1_H1 ;  /* 0x30000004ff0d7230 */ /* 0x108fe40000004100 */
[C---:B-----5:R-:W-:Y:S01]  /*2df0*/  FMUL R12, R93.reuse, R57 ;  /* 0x000000395d0c7220 */ /* 0x060fe20000400000 */
[--C-:B------:R-:W-:Y:S02]  /*2e00*/  HADD2.F32 R21, -RZ, R5.reuse.H1_H1 ;  /* 0x30000005ff157230 */ /* 0x100fe40000004100 */
[C---:B------:R-:W-:Y:S01]  /*2e10*/  FMUL R14, R93.reuse, R59 ;  /* 0x0000003b5d0e7220 */ /* 0x040fe20000400000 */
[----:B-1----:R-:W-:Y:S02]  /*2e20*/  HADD2.F32 R3, -RZ, R4.H0_H0 ;  /* 0x20000004ff037230 */ /* 0x002fe40000004100 */
[----:B------:R-:W-:Y:S01]  /*2e30*/  FFMA R12, R92, R13, R12 ;  /* 0x0000000d5c0c7223 */ /* 0x000fe2000000000c */
[----:B------:R-:W-:Y:S01]  /*2e40*/  FMUL R23, R93, R56 ;  /* 0x000000385d177220 */ /* 0x000fe20000400000 */
[----:B------:R-:W-:-:S02]  /*2e50*/  HADD2.F32 R15, -RZ, R5.H0_H0 ;  /* 0x20000005ff0f7230 */ /* 0x000fc40000004100 */
[C---:B------:R-:W-:Y:S01]  /*2e60*/  FFMA R57, R92.reuse, R21, R14 ;  /* 0x000000155c397223 */ /* 0x040fe2000000000e */
[--C-:B------:R-:W-:Y:S02]  /*2e70*/  HADD2.F32 R13, -RZ, R6.reuse.H1_H1 ;  /* 0x30000006ff0d7230 */ /* 0x100fe40000004100 */
[C---:B------:R-:W-:Y:S01]  /*2e80*/  FMUL R58, R93.reuse, R58 ;  /* 0x0000003a5d3a7220 */ /* 0x040fe20000400000 */
[C---:B------:R-:W-:Y:S01]  /*2e90*/  FMUL R14, R93.reuse, R61 ;  /* 0x0000003d5d0e7220 */ /* 0x040fe20000400000 */
[----:B------:R-:W-:Y:S02]  /*2ea0*/  HADD2.F32 R21, -RZ, R7.H1_H1 ;  /* 0x30000007ff157230 */ /* 0x000fe40000004100 */
[----:B------:R-:W-:Y:S01]  /*2eb0*/  FMUL R20, R93, R63 ;  /* 0x0000003f5d147220 */ /* 0x000fe20000400000 */
[C---:B------:R-:W-:Y:S01]  /*2ec0*/  FFMA R23, R92.reuse, R3, R23 ;  /* 0x000000035c177223 */ /* 0x040fe20000000017 */
[----:B------:R-:W-:Y:S01]  /*2ed0*/  FFMA R58, R92, R15, R58 ;  /* 0x0000000f5c3a7223 */ /* 0x000fe2000000003a */
[----:B------:R-:W-:-:S02]  /*2ee0*/  HADD2.F32 R3, -RZ, R6.H0_H0 ;  /* 0x20000006ff037230 */ /* 0x000fc40000004100 */
[C---:B------:R-:W-:Y:S01]  /*2ef0*/  FFMA R14, R92.reuse, R13, R14 ;  /* 0x0000000d5c0e7223 */ /* 0x040fe2000000000e */
[C---:B------:R-:W-:Y:S01]  /*2f00*/  FMUL R59, R93.reuse, R60 ;  /* 0x0000003c5d3b7220 */ /* 0x040fe20000400000 */
[----:B------:R-:W-:Y:S02]  /*2f10*/  HADD2.F32 R15, -RZ, R7.H0_H0 ;  /* 0x20000007ff0f7230 */ /* 0x000fe40000004100 */
[C---:B------:R-:W-:Y:S01]  /*2f20*/  FFMA R61, R92.reuse, R21, R20 ;  /* 0x000000155c3d7223 */ /* 0x040fe20000000014 */
[--C-:B----4-:R-:W-:Y:S02]  /*2f30*/  HADD2.F32 R13, -RZ, R8.reuse.H1_H1 ;  /* 0x30000008ff0d7230 */ /* 0x110fe40000004100 */
[C---:B------:R-:W-:Y:S01]  /*2f40*/  FMUL R62, R93.reuse, R62 ;  /* 0x0000003e5d3e7220 */ /* 0x040fe20000400000 */
[----:B------:R-:W-:Y:S01]  /*2f50*/  FMUL R20, R93, R65 ;  /* 0x000000415d147220 */ /* 0x000fe20000400000 */
[----:B------:R-:W-:Y:S01]  /*2f60*/  FFMA R59, R92, R3, R59 ;  /* 0x000000035c3b7223 */ /* 0x000fe2000000003b */
[----:B------:R-:W-:-:S02]  /*2f70*/  HADD2.F32 R3, -RZ, R8.H0_H0 ;  /* 0x20000008ff037230 */ /* 0x000fc40000004100 */
[C---:B------:R-:W-:Y:S01]  /*2f80*/  FFMA R62, R92.reuse, R15, R62 ;  /* 0x0000000f5c3e7223 */ /* 0x040fe2000000003e */
[--C-:B------:R-:W-:Y:S02]  /*2f90*/  HADD2.F32 R21, -RZ, R9.reuse.H1_H1 ;  /* 0x30000009ff157230 */ /* 0x100fe40000004100 */
[----:B------:R-:W-:Y:S01]  /*2fa0*/  FFMA R20, R92, R13, R20 ;  /* 0x0000000d5c147223 */ /* 0x000fe20000000014 */
[C---:B------:R-:W-:Y:S01]  /*2fb0*/  FMUL R63, R93.reuse, R64 ;  /* 0x000000405d3f7220 */ /* 0x040fe20000400000 */
[----:B------:R-:W-:Y:S02]  /*2fc0*/  HADD2.F32 R15, -RZ, R9.H0_H0 ;  /* 0x20000009ff0f7230 */ /* 0x000fe40000004100 */
[C---:B------:R-:W-:Y:S01]  /*2fd0*/  FMUL R56, R93.reuse, R67 ;  /* 0x000000435d387220 */ /* 0x040fe20000400000 */
[C---:B------:R-:W-:Y:S02]  /*2fe0*/  IMAD.SHL.U32 R13, R18.reuse, 0x10, RZ ;  /* 0x00000010120d7824 */ /* 0x040fe400078e00ff */
[----:B------:R-:W-:Y:S01]  /*2ff0*/  FMUL R66, R93, R66 ;  /* 0x000000425d427220 */ /* 0x000fe20000400000 */
[----:B------:R-:W-:-:S02]  /*3000*/  IMAD.SHL.U32 R67, R18, 0x20, RZ ;  /* 0x0000002012437824 */ /* 0x000fc400078e00ff */
[C---:B------:R-:W-:Y:S01]  /*3010*/  FFMA R63, R92.reuse, R3, R63 ;  /* 0x000000035c3f7223 */ /* 0x040fe2000000003f */
[C---:B------:R-:W-:Y:S01]  /*3020*/  FFMA R21, R92.reuse, R21, R56 ;  /* 0x000000155c157223 */ /* 0x040fe20000000038 */
[----:B------:R-:W-:Y:S01]  /*3030*/  FFMA R66, R92, R15, R66 ;  /* 0x0000000f5c427223 */ /* 0x000fe20000000042 */
[--C-:B------:R-:W-:Y:S01]  /*3040*/  HADD2.F32 R3, -RZ, R10.reuse.H0_H0 ;  /* 0x2000000aff037230 */ /* 0x100fe20000004100 */
[----:B------:R-:W-:Y:S01]  /*3050*/  LOP3.LUT R56, R13, 0xe00, RZ, 0xc0, !PT ;  /* 0x00000e000d387812 */ /* 0x000fe200078ec0ff */
[C---:B------:R-:W-:Y:S01]  /*3060*/  FMUL R15, R93.reuse, R68 ;  /* 0x000000445d0f7220 */ /* 0x040fe20000400000 */
[----:B------:R-:W-:Y:S01]  /*3070*/  FMUL R60, R93, R69 ;  /* 0x000000455d3c7220 */ /* 0x000fe20000400000 */
[----:B------:R-:W-:Y:S01]  /*3080*/  SHF.R.U32.HI R69, RZ, 0x1, R18 ;  /* 0x00000001ff457819 */ /* 0x000fe20000011612 */
[----:B------:R-:W-:Y:S01]  /*3090*/  HADD2.F32 R13, -RZ, R10.H1_H1 ;  /* 0x3000000aff0d7230 */ /* 0x000fe20000004100 */
[----:B------:R-:W-:Y:S01]  /*30a0*/  LOP3.LUT R68, R67, 0xc0, RZ, 0xc0, !PT ;  /* 0x000000c043447812 */ /* 0x000fe200078ec0ff */
[----:B------:R-:W-:Y:S05]  /*30b0*/  WARPSYNC.ALL ;  /* 0x0000000000007948 */ /* 0x000fea0003800000 */
[----:B------:R-:W-:Y:S01]  /*30c0*/  LOP3.LUT R64, R56, 0x20, R67, 0xf8, !PT ;  /* 0x0000002038407812 */ /* 0x000fe200078ef843 */
[----:B------:R-:W-:Y:S01]  /*30d0*/  FFMA R56, R92, R3, R15 ;  /* 0x000000035c387223 */ /* 0x000fe2000000000f */
[----:B------:R-:W-:Y:S01]  /*30e0*/  LOP3.LUT R3, R18, 0xff, RZ, 0xc0, !PT ;  /* 0x000000ff12037812 */ /* 0x000fe200078ec0ff */
[----:B------:R-:W-:Y:S01]  /*30f0*/  FFMA R65, R92, R13, R60 ;  /* 0x0000000d5c417223 */ /* 0x000fe2000000003c */
[----:B------:R-:W-:Y:S01]  /*3100*/  LOP3.LUT R68, R68, 0x8, R69, 0xf8, !PT ;  /* 0x0000000844447812 */ /* 0x000fe200078ef845 */
[----:B------:R-:W-:Y:S01]  /*3110*/  IMAD.SHL.U32 R69, R18, 0x4, RZ ;  /* 0x0000000412457824 */ /* 0x000fe200078e00ff */
[----:B------:R-:W-:Y:S01]  /*3120*/  LOP3.LUT R64, R64, 0x100, R67, 0xf8, !PT ;  /* 0x0000010040407812 */ /* 0x000fe200078ef843 */
[----:B------:R-:W-:-:S02]  /*3130*/  VIADD R3, R3, 0x1f ;  /* 0x0000001f03037836 */ /* 0x000fc40000000000 */
[----:B------:R-:W-:Y:S01]  /*3140*/  FMUL R67, R93, R70 ;  /* 0x000000465d437220 */ /* 0x000fe20000400000 */
[--C-:B------:R-:W-:Y:S01]  /*3150*/  HADD2.F32 R13, -RZ, R11.reuse.H0_H0 ;  /* 0x2000000bff0d7230 */ /* 0x100fe20000004100 */
[----:B------:R-:W-:Y:S01]  /*3160*/  LOP3.LUT R69, R68, 0x18, R69, 0x78, !PT ;  /* 0x0000001844457812 */ /* 0x000fe200078e7845 */
[----:B------:R-:W-:Y:S01]  /*3170*/  HADD2.F32 R15, -RZ, R11.H1_H1 ;  /* 0x3000000bff0f7230 */ /* 0x000fe20000004100 */
[----:B------:R-:W-:Y:S01]  /*3180*/  ISETP.GT.U32.AND P2, PT, R3, 0x3e, PT ;  /* 0x0000003e0300780c */ /* 0x000fe20003f44070 */
[----:B------:R-:W-:Y:S01]  /*3190*/  FMUL R60, R93, R71 ;  /* 0x000000475d3c7220 */ /* 0x000fe20000400000 */
[----:B------:R-:W-:Y:S01]  /*31a0*/  LOP3.LUT R3, R64, R69, RZ, 0xfc, !PT ;  /* 0x0000004540037212 */ /* 0x000fe200078efcff */
[----:B------:R-:W-:Y:S01]  /*31b0*/  FFMA R13, R92, R13, R67 ;  /* 0x0000000d5c0d7223 */ /* 0x000fe20000000043 */
[----:B------:R-:W-:Y:S01]  /*31c0*/  F2FP.RELU.F16.F32.PACK_AB R68, R12, R23 ;  /* 0x000000170c44723e */ /* 0x000fe200000008ff */
[----:B------:R-:W-:Y:S01]  /*31d0*/  IMAD.MOV.U32 R12, RZ, RZ, 0x20 ;  /* 0x00000020ff0c7424 */ /* 0x000fe200078e00ff */
[----:B------:R-:W-:Y:S01]  /*31e0*/  LOP3.LUT P3, RZ, R18, 0x4, RZ, 0xc0, !PT ;  /* 0x0000000412ff7812 */ /* 0x000fe2000786c0ff */
[----:B------:R-:W-:Y:S01]  /*31f0*/  FFMA R60, R92, R15, R60 ;  /* 0x0000000f5c3c7223 */ /* 0x000fe2000000003c */
[----:B------:R-:W-:Y:S01]  /*3200*/  LEA R3, R3, UR52, 0x1 ;  /* 0x0000003403037c11 */ /* 0x000fe2000f8e08ff */
[----:B------:R-:W-:Y:S01]  /*3210*/  BSSY B0, `(.L_x_55) ;  /* 0x000001b000007945 */ /* 0x000fe20003800000 */
[----:B------:R-:W-:-:S02]  /*3220*/  F2FP.RELU.F16.F32.PACK_AB R69, R57, R58 ;  /* 0x0000003a3945723e */ /* 0x000fc400000008ff */
[----:B------:R-:W-:Y:S02]  /*3230*/  SEL R12, R12, 0xffffffe0, !P3 ;  /* 0xffffffe00c0c7807 */ /* 0x000fe40005800000 */
[----:B------:R-:W-:Y:S02]  /*3240*/  IADD3 R57, R3, 0x200, RZ ;  /* 0x0000020003397810 */ /* 0x000fe40007ffe0ff */
[----:B------:R-:W-:Y:S02]  /*3250*/  F2FP.RELU.F16.F32.PACK_AB R70, R14, R59 ;  /* 0x0000003b0e46723e */ /* 0x000fe400000008ff */
[----:B------:R-:W-:Y:S02]  /*3260*/  F2FP.RELU.F16.F32.PACK_AB R71, R61, R62 ;  /* 0x0000003e3d47723e */ /* 0x000fe400000008ff */
[----:B------:R-:W-:Y:S01]  /*3270*/  F2FP.RELU.F16.F32.PACK_AB R99, R60, R13 ;  /* 0x0000000d3c63723e */ /* 0x000fe200000008ff */
[----:B------:R-:W-:Y:S01]  /*3280*/  IMAD.IADD R13, R57, 0x1, R12 ;  /* 0x00000001390d7824 */ /* 0x000fe200078e020c */
[----:B------:R-:W-:Y:S01]  /*3290*/  F2FP.RELU.F16.F32.PACK_AB R96, R20, R63 ;  /* 0x0000003f1460723e */ /* 0x000fe200000008ff */
[----:B------:R1:W-:Y:S01]  /*32a0*/  STSM.16.M88.4 [R3+0x200], R68 ;  /* 0x0002004403007844 */ /* 0x0003e20000000200 */
[----:B------:R-:W-:-:S02]  /*32b0*/  F2FP.RELU.F16.F32.PACK_AB R97, R21, R66 ;  /* 0x000000421561723e */ /* 0x000fc400000008ff */
[----:B------:R-:W-:-:S05]  /*32c0*/  F2FP.RELU.F16.F32.PACK_AB R98, R65, R56 ;  /* 0x000000384162723e */ /* 0x000fca00000008ff */
[----:B------:R1:W-:Y:S01]  /*32d0*/  STSM.16.M88.4 [R13], R96 ;  /* 0x000000600d007844 */ /* 0x0003e20000000200 */
[----:B------:R-:W-:Y:S01]  /*32e0*/  @!PT LDS RZ, [RZ] ;  /* 0x00000000fffff984 */ /* 0x000fe20000000800 */
[----:B------:R-:W-:Y:S01]  /*32f0*/  @!PT LDS RZ, [RZ] ;  /* 0x00000000fffff984 */ /* 0x000fe20000000800 */
[----:B------:R-:W-:Y:S01]  /*3300*/  @!PT LDS RZ, [RZ] ;  /* 0x00000000fffff984 */ /* 0x000fe20000000800 */
[----:B------:R-:W-:Y:S01]  /*3310*/  @!PT LDS RZ, [RZ] ;  /* 0x00000000fffff984 */ /* 0x000fe20000000800 */
[----:B------:R3:W-:Y:S06]  /*3320*/  MEMBAR.ALL.CTA ;  /* 0x0000000000007992 */ /* 0x0007ec0000008000 */
[----:B---3--:R-:W3:Y:S02]  /*3330*/  FENCE.VIEW.ASYNC.S ;  /* 0x00000000000073c6 */ /* 0x008ee40000000000 */
[----:B---3--:R-:W-:Y:S06]  /*3340*/  BAR.SYNC.DEFER_BLOCKING 0x1, 0x100 ;  /* 0x0044000000007b1d */ /* 0x008fec0000010000 */
[----:B------:R-:W-:Y:S05]  /*3350*/  @P2 BRA `(.L_x_56) ;  /* 0x0000000000182947 */ /* 0x000fea0003800000 */
[----:B------:R-:W-:Y:S02]  /*3360*/  UIADD3 UR4, UP0, UR54, 0x4f0, URZ ;  /* 0x000004f036047890 */ /* 0x000fe4000ff1e03f */
[----:B------:R-:W-:Y:S02]  /*3370*/  UIADD3 UR44, UR52, 0x200, URZ ;  /* 0x00000200342c7890 */ /* 0x000fe4000fffe03f */
[----:B------:R-:W-:-:S09]  /*3380*/  UIADD3.X UR5, URZ, UR55, URZ, UP0, !UPT ;  /* 0x000000373f057290 */ /* 0x000fd200087fe43f */
[----:B------:R3:W-:Y:S01]  /*3390*/  UTMASTG.3D [UR44], [UR4] ;  /* 0x0000002c040073b5 */ /* 0x0007e20008010000 */
[----:B------:R0:W-:Y:S01]  /*33a0*/  UTMACMDFLUSH ;  /* 0x00000000000079b7 */ /* 0x0001e20000000000 */
[----:B---3--:R-:W-:-:S04]  /*33b0*/  DEPBAR.LE SB0, 0x1 ;  /* 0x000080400000791a */ /* 0x008fc80000000000 */
.L_x_56:
[----:B------:R-:W-:Y:S05]  /*33c0*/  BSYNC B0 ;  /* 0x0000000000007941 */ /* 0x000fea0003800000 */
.L_x_55:
[----:B------:R-:W-:Y:S01]  /*33d0*/  BAR.SYNC.DEFER_BLOCKING 0x1, 0x100 ;  /* 0x0044000000007b1d */ /* 0x000fe20000010000 */
[----:B------:R-:W-:-:S13]  /*33e0*/  ISETP.NE.AND P5, PT, RZ, UR43, PT ;  /* 0x0000002bff007c0c */ /* 0x000fda000bfa5270 */
[----:B------:R-:W-:Y:S05]  /*33f0*/  @!P5 BRA `(.L_x_57) ;  /* 0x000000000034d947 */ /* 0x000fea0003800000 */
[----:B------:R-:W-:Y:S04]  /*3400*/  BSSY B0, `(.L_x_58) ;  /* 0x0000009000007945 */ /* 0x000fe80003800000 */
[----:B------:R-:W-:Y:S05]  /*3410*/  @P0 BRA `(.L_x_59) ;  /* 0x00000000001c0947 */ /* 0x000fea0003800000 */
[----:B------:R-:W-:-:S13]  /*3420*/  ISETP.NE.AND P5, PT, R95, 0x3, PT ;  /* 0x000000035f00780c */ /* 0x000fda0003fa5270 */
[----:B------:R-:W-:Y:S05]  /*3430*/  @!P5 BRA `(.L_x_60) ;  /* 0x000000000004d947 */ /* 0x000fea0003800000 */
[----:B------:R-:W-:Y:S01]  /*3440*/  BPT.TRAP 0x1 ;  /* 0x000000040000795c */ /* 0x000fe20000300000 */
.L_x_60:
[----:B------:R-:W-:-:S04]  /*3450*/  ULEA UR4, UR42, UR52, 0x3 ;  /* 0x000000342a047291 */ /* 0x000fc8000f8e183f */
[----:B------:R-:W-:-:S04]  /*3460*/  UIADD3 UR4, UR4, 0x60, URZ ;  /* 0x0000006004047890 */ /* 0x000fc8000fffe03f */
[----:B------:R-:W-:-:S09]  /*3470*/  UPRMT UR4, UR51, 0x654, UR4 ;  /* 0x0000065433047896 */ /* 0x000fd20008000004 */
[----:B------:R-:W-:Y:S03]  /*3480*/  SYNCS.ARRIVE.TRANS64.RED.A1T0 RZ, [UR4], RZ ;  /* 0x000000ffffff79a7 */ /* 0x000fe60008100404 */
.L_x_59:
[----:B------:R-:W-:Y:S05]  /*3490*/  BSYNC B0 ;  /* 0x0000000000007941 */ /* 0x000fea0003800000 */
.L_x_58:
[----:B------:R-:W-:-:S04]  /*34a0*/  UIADD3 UR42, UR42, 0x1, URZ ;  /* 0x000000012a2a7890 */ /* 0x000fc8000fffe03f */
[----:B------:R-:W-:-:S04]  /*34b0*/  UISETP.NE.AND UP0, UPT, UR42, 0x4, UPT ;  /* 0x000000042a00788c */ /* 0x000fc8000bf05270 */
[----:B------:R-:W-:-:S12]  /*34c0*/  USEL UR42, UR42, URZ, UP0 ;  /* 0x0000003f2a2a7287 */ /* 0x000fd80008000000 */
.L_x_57:
[----:B------:R-:W-:Y:S04]  /*34d0*/  BSSY B0, `(.L_x_61) ;  /* 0x0000014000007945 */ /* 0x000fe80003800000 */
[----:B------:R-:W-:Y:S05]  /*34e0*/  @P0 BRA `(.L_x_62) ;  /* 0x0000000000480947 */ /* 0x000fea0003800000 */
[----:B------:R-:W-:-:S13]  /*34f0*/  ISETP.NE.AND P5, PT, R95, 0x3, PT ;  /* 0x000000035f00780c */ /* 0x000fda0003fa5270 */
[----:B------:R-:W-:Y:S05]  /*3500*/  @!P5 BRA `(.L_x_63) ;  /* 0x000000000004d947 */ /* 0x000fea0003800000 */
[----:B------:R-:W-:Y:S01]  /*3510*/  BPT.TRAP 0x1 ;  /* 0x000000040000795c */ /* 0x000fe20000300000 */
.L_x_63:
[----:B------:R-:W-:Y:S01]  /*3520*/  PLOP3.LUT P5, PT, PT, PT, PT, 0x8, 0x0 ;  /* 0x000000000000781c */ /* 0x000fe20003fae170 */
[C---:B-1----:R-:W-:Y:S01]  /*3530*/  @!P4 IMAD R13, R0.reuse, 0x2000, R57 ;  /* 0x00002000000dc824 */ /* 0x042fe200078e0239 */
[----:B------:R-:W-:Y:S01]  /*3540*/  @!P4 PLOP3.LUT P5, PT, P3, PT, PT, 0x80, 0x0 ;  /* 0x000000000000c81c */ /* 0x000fe20001faf070 */
[----:B------:R-:W-:Y:S01]  /*3550*/  BSSY B1, `(.L_x_64) ;  /* 0x0000007000017945 */ /* 0x000fe20003800000 */
[----:B------:R-:W-:Y:S01]  /*3560*/  LEA R15, R0, UR52, 0x3 ;  /* 0x00000034000f7c11 */ /* 0x000fe2000f8e18ff */
[----:B------:R-:W-:Y:S01]  /*3570*/  @!P4 VIADD R14, R13, 0x20 ;  /* 0x000000200d0ec836 */ /* 0x000fe20000000000 */
[----:B------:R-:W-:-:S09]  /*3580*/  SHF.L.U32 R20, R91, 0x1f, RZ ;  /* 0x0000001f5b147819 */ /* 0x000fd200000006ff */
[----:B------:R-:W-:Y:S01]  /*3590*/  @P5 VIADD R14, R13, 0xffffffe0 ;  /* 0xffffffe00d0e5836 */ /* 0x000fe20000000000 */
[----:B------:R-:W1:Y:S02]  /*35a0*/  SYNCS.PHASECHK.TRANS64.TRYWAIT P5, [R15+URZ+0x40], R20 ;  /* 0x000040140f0075a7 */ /* 0x000e6400080a017f */
[----:B-1----:R-:W-:Y:S05]  /*35b0*/  @!P5 BRA `(.L_x_65) ;  /* 0x0000004400c8d947 */ /* 0x002fea0003800000 */
.L_x_168:
[----:B------:R-:W-:Y:S05]  /*35c0*/  BSYNC B1 ;  /* 0x0000000000017941 */ /* 0x000fea0003800000 */
.L_x_64:
[----:B------:R-:W-:Y:S05]  /*35d0*/  @!P4 WARPSYNC.ALL ;  /* 0x000000000000c948 */ /* 0x000fea0003800000 */
[----:B------:R3:W4:Y:S01]  /*35e0*/  @!P4 LDSM.16.M88.4 R4, [R13] ;  /* 0x000000000d04c83b */ /* 0x0007220000000200 */
[----:B------:R-:W-:-:S03]  /*35f0*/  VIADD R0, R0, 0x1 ;  /* 0x0000000100007836 */ /* 0x000fc60000000000 */
[----:B------:R3:W1:Y:S04]  /*3600*/  @!P4 LDSM.16.M88.4 R8, [R14] ;  /* 0x000000000e08c83b */ /* 0x0006680000000200 */
.L_x_62:
[----:B------:R-:W-:Y:S05]  /*3610*/  BSYNC B0 ;  /* 0x0000000000007941 */ /* 0x000fea0003800000 */
.L_x_61:
[C---:B-1-3--:R-:W-:Y:S01]  /*3620*/  FMUL R13, R93.reuse, R24 ;  /* 0x000000185d0d7220 */ /* 0x04afe20000400000 */
[--C-:B----4-:R-:W-:Y:S02]  /*3630*/  HADD2.F32 R14, -RZ, R4.reuse.H0_H0 ;  /* 0x20000004ff0e7230 */ /* 0x110fe40000004100 */
[C---:B------:R-:W-:Y:S01]  /*3640*/  FMUL R15, R93.reuse, R26 ;  /* 0x0000001a5d0f7220 */ /* 0x040fe20000400000 */
[----:B------:R-:W-:Y:S02]  /*3650*/  HADD2.F32 R20, -RZ, R4.H1_H1 ;  /* 0x30000004ff147230 */ /* 0x000fe40000004100 */
[C---:B------:R-:W-:Y:S01]  /*3660*/  FMUL R25, R93.reuse, R25 ;  /* 0x000000195d197220 */ /* 0x040fe20000400000 */
[--C-:B------:R-:W-:Y:S02]  /*3670*/  HADD2.F32 R24, -RZ, R5.reuse.H0_H0 ;  /* 0x20000005ff187230 */ /* 0x100fe40000004100 */
[----:B------:R-:W-:Y:S01]  /*3680*/  FMUL R27, R93, R27 ;  /* 0x0000001b5d1b7220 */ /* 0x000fe20000400000 */
[----:B------:R-:W-:-:S02]  /*3690*/  HADD2.F32 R26, -RZ, R5.H1_H1 ;  /* 0x30000005ff1a7230 */ /* 0x000fc40000004100 */
[C---:B------:R-:W-:Y:S01]  /*36a0*/  FFMA R13, R92.reuse, R14, R13 ;  /* 0x0000000e5c0d7223 */ /* 0x040fe2000000000d */
[C---:B------:R-:W-:Y:S01]  /*36b0*/  FFMA R14, R92.reuse, R20, R25 ;  /* 0x000000145c0e7223 */ /* 0x040fe20000000019 */
[C---:B------:R-:W-:Y:S01]  /*36c0*/  FFMA R15, R92.reuse, R24, R15 ;  /* 0x000000185c0f7223 */ /* 0x040fe2000000000f */
[C---:B------:R-:W-:Y:S01]  /*36d0*/  FMUL R21, R93.reuse, R28 ;  /* 0x0000001c5d157220 */ /* 0x040fe20000400000 */
[----:B------:R-:W-:Y:S01]  /*36e0*/  FFMA R20, R92, R26, R27 ;  /* 0x0000001a5c147223 */ /* 0x000fe2000000001b */
[--C-:B------:R-:W-:Y:S02]  /*36f0*/  HADD2.F32 R24, -RZ, R6.reuse.H0_H0 ;  /* 0x20000006ff187230 */ /* 0x100fe40000004100 */
[C---:B------:R-:W-:Y:S01]  /*3700*/  FMUL R23, R93.reuse, R30 ;  /* 0x0000001e5d177220 */ /* 0x040fe20000400000 */
[----:B------:R-:W-:Y:S02]  /*3710*/  HADD2.F32 R26, -RZ, R6.H1_H1 ;  /* 0x30000006ff1a7230 */ /* 0x000fe40000004100 */
[----:B------:R-:W-:Y:S01]  /*3720*/  FMUL R29, R93, R29 ;  /* 0x0000001d5d1d7220 */ /* 0x000fe20000400000 */
[----:B------:R-:W-:-:S02]  /*3730*/  HADD2.F32 R28, -RZ, R7.H0_H0 ;  /* 0x20000007ff1c7230 */ /* 0x000fc40000004100 */
[C---:B------:R-:W-:Y:S01]  /*3740*/  FMUL R31, R93.reuse, R31 ;  /* 0x0000001f5d1f7220 */ /* 0x040fe20000400000 */
[----:B------:R-:W-:Y:S02]  /*3750*/  HADD2.F32 R30, -RZ, R7.H1_H1 ;  /* 0x30000007ff1e7230 */ /* 0x000fe40000004100 */
[C---:B------:R-:W-:Y:S01]  /*3760*/  FFMA R21, R92.reuse, R24, R21 ;  /* 0x000000185c157223 */ /* 0x040fe20000000015 */
[C---:B------:R-:W-:Y:S01]  /*3770*/  FFMA R24, R92.reuse, R26, R29 ;  /* 0x0000001a5c187223 */ /* 0x040fe2000000001d */
[C---:B------:R-:W-:Y:S01]  /*3780*/  FFMA R23, R92.reuse, R28, R23 ;  /* 0x0000001c5c177223 */ /* 0x040fe20000000017 */
[C---:B------:R-:W-:Y:S01]  /*3790*/  FMUL R25, R93.reuse, R32 ;  /* 0x000000205d197220 */ /* 0x040fe20000400000 */
[----:B------:R-:W-:Y:S01]  /*37a0*/  FFMA R26, R92, R30, R31 ;  /* 0x0000001e5c1a7223 */ /* 0x000fe2000000001f */
[--C-:B------:R-:W-:Y:S02]  /*37b0*/  HADD2.F32 R28, -RZ, R8.reuse.H0_H0 ;  /* 0x20000008ff1c7230 */ /* 0x100fe40000004100 */
[----:B------:R-:W-:Y:S01]  /*37c0*/  FMUL R27, R93, R34 ;  /* 0x000000225d1b7220 */ /* 0x000fe20000400000 */
[----:B------:R-:W-:-:S02]  /*37d0*/  HADD2.F32 R30, -RZ, R8.H1_H1 ;  /* 0x30000008ff1e7230 */ /* 0x000fc40000004100 */
[C---:B------:R-:W-:Y:S01]  /*37e0*/  FMUL R33, R93.reuse, R33 ;  /* 0x000000215d217220 */ /* 0x040fe20000400000 */
[--C-:B------:R-:W-:Y:S02]  /*37f0*/  HADD2.F32 R32, -RZ, R9.reuse.H0_H0 ;  /* 0x20000009ff207230 */ /* 0x100fe40000004100 */
[C---:B------:R-:W-:Y:S01]  /*3800*/  FMUL R35, R93.reuse, R35 ;  /* 0x000000235d237220 */ /* 0x040fe20000400000 */
[----:B------:R-:W-:Y:S02]  /*3810*/  HADD2.F32 R34, -RZ, R9.H1_H1 ;  /* 0x30000009ff227230 */ /* 0x000fe40000004100 */
[C---:B------:R-:W-:Y:S01]  /*3820*/  FFMA R25, R92.reuse, R28, R25 ;  /* 0x0000001c5c197223 */ /* 0x040fe20000000019 */
[C---:B------:R-:W-:Y:S01]  /*3830*/  FFMA R28, R92.reuse, R30, R33 ;  /* 0x0000001e5c1c7223 */ /* 0x040fe20000000021 */
[C---:B------:R-:W-:Y:S01]  /*3840*/  FFMA R27, R92.reuse, R32, R27 ;  /* 0x000000205c1b7223 */ /* 0x040fe2000000001b */
[--C-:B------:R-:W-:Y:S02]  /*3850*/  HADD2.F32 R32, -RZ, R10.reuse.H0_H0 ;  /* 0x2000000aff207230 */ /* 0x100fe40000004100 */
[----:B------:R-:W-:Y:S01]  /*3860*/  FFMA R30, R92, R34, R35 ;  /* 0x000000225c1e7223 */ /* 0x000fe20000000023 */
[C---:B------:R-:W-:Y:S01]  /*3870*/  FMUL R29, R93.reuse, R36 ;  /* 0x000000245d1d7220 */ /* 0x040fe20000400000 */
[----:B------:R-:W-:Y:S01]  /*3880*/  FMUL R31, R93, R38 ;  /* 0x000000265d1f7220 */ /* 0x000fe20000400000 */
[----:B------:R-:W-:-:S02]  /*3890*/  HADD2.F32 R34, -RZ, R10.H1_H1 ;  /* 0x3000000aff227230 */ /* 0x000fc40000004100 */
[C---:B------:R-:W-:Y:S01]  /*38a0*/  FMUL R37, R93.reuse, R37 ;  /* 0x000000255d257220 */ /* 0x040fe20000400000 */
[--C-:B------:R-:W-:Y:S02]  /*38b0*/  HADD2.F32 R36, -RZ, R11.reuse.H0_H0 ;  /* 0x2000000bff247230 */ /* 0x100fe40000004100 */
[----:B------:R-:W-:Y:S01]  /*38c0*/  FMUL R39, R93, R39 ;  /* 0x000000275d277220 */ /* 0x000fe20000400000 */
[----:B------:R-:W-:Y:S02]  /*38d0*/  HADD2.F32 R38, -RZ, R11.H1_H1 ;  /* 0x3000000bff267230 */ /* 0x000fe40000004100 */
[C---:B------:R-:W-:Y:S01]  /*38e0*/  FFMA R29, R92.reuse, R32, R29 ;  /* 0x000000205c1d7223 */ /* 0x040fe2000000001d */
[C---:B------:R-:W-:Y:S01]  /*38f0*/  FFMA R32, R92.reuse, R34, R37 ;  /* 0x000000225c207223 */ /* 0x040fe20000000025 */
[----:B------:R-:W-:Y:S01]  /*3900*/  FFMA R31, R92, R36, R31 ;  /* 0x000000245c1f7223 */ /* 0x000fe2000000001f */
[----:B------:R-:W-:Y:S01]  /*3910*/  F2FP.RELU.F16.F32.PACK_AB R36, R14, R13 ;  /* 0x0000000d0e24723e */ /* 0x000fe200000008ff */
[----:B------:R-:W-:Y:S01]  /*3920*/  FFMA R34, R92, R38, R39 ;  /* 0x000000265c227223 */ /* 0x000fe20000000027 */
[----:B------:R-:W-:Y:S01]  /*3930*/  F2FP.RELU.F16.F32.PACK_AB R38, R24, R21 ;  /* 0x000000151826723e */ /* 0x000fe200000008ff */
[----:B------:R-:W-:Y:S05]  /*3940*/  WARPSYNC.ALL ;  /* 0x0000000000007948 */ /* 0x000fea0003800000 */
[----:B------:R-:W-:Y:S01]  /*3950*/  F2FP.RELU.F16.F32.PACK_AB R24, R28, R25 ;  /* 0x000000191c18723e */ /* 0x000fe200000008ff */
[----:B------:R-:W-:Y:S01]  /*3960*/  BSSY B0, `(.L_x_66) ;  /* 0x000001a000007945 */ /* 0x000fe20003800000 */
[----:B------:R-:W-:-:S02]  /*3970*/  F2FP.RELU.F16.F32.PACK_AB R37, R20, R15 ;  /* 0x0000000f1425723e */ /* 0x000fc400000008ff */
[----:B------:R-:W-:Y:S02]  /*3980*/  F2FP.RELU.F16.F32.PACK_AB R39, R26, R23 ;  /* 0x000000171a27723e */ /* 0x000fe400000008ff */
[----:B------:R-:W-:Y:S02]  /*3990*/  F2FP.RELU.F16.F32.PACK_AB R25, R30, R27 ;  /* 0x0000001b1e19723e */ /* 0x000fe400000008ff */
[----:B------:R-:W-:Y:S01]  /*39a0*/  F2FP.RELU.F16.F32.PACK_AB R26, R32, R29 ;  /* 0x0000001d201a723e */ /* 0x000fe200000008ff */
[----:B------:R1:W-:Y:S01]  /*39b0*/  STSM.16.M88.4 [R3+0x2200], R36 ;  /* 0x0022002403007844 */ /* 0x0003e20000000200 */
[----:B------:R-:W-:Y:S02]  /*39c0*/  F2FP.RELU.F16.F32.PACK_AB R27, R34, R31 ;  /* 0x0000001f221b723e */ /* 0x000fe400000008ff */
[----:B------:R-:W-:-:S05]  /*39d0*/  IADD3 R13, R12, 0x2200, R3 ;  /* 0x000022000c0d7810 */ /* 0x000fca0007ffe003 */
        /* <DEDUP_REMOVED lines=11> */
[----:B------:R-:W-:Y:S02]  /*3a90*/  UIADD3 UR4, UR52, 0x2200, URZ ;  /* 0x0000220034047890 */ /* 0x000fe4000fffe03f */
[----:B------:R-:W-:Y:S01]  /*3aa0*/  UIADD3.X UR9, URZ, UR55, URZ, UP0, !UPT ;  /* 0x000000373f097290 */ /* 0x000fe200087fe43f */
[----:B------:R-:W-:Y:S01]  /*3ab0*/  UMOV UR5, UR45 ;  /* 0x0000002d00057c82 */ /* 0x000fe20008000000 */
[----:B------:R-:W-:-:S07]  /*3ac0*/  UMOV UR7, UR47 ;  /* 0x0000002f00077c82 */ /* 0x000fce0008000000 */
[----:B------:R3:W-:Y:S01]  /*3ad0*/  UTMASTG.3D [UR4], [UR8] ;  /* 0x00000004080073b5 */ /* 0x0007e20008010000 */
[----:B------:R0:W-:Y:S01]  /*3ae0*/  UTMACMDFLUSH ;  /* 0x00000000000079b7 */ /* 0x0001e20000000000 */
[----:B---3--:R-:W-:-:S04]  /*3af0*/  DEPBAR.LE SB0, 0x1 ;  /* 0x000080400000791a */ /* 0x008fc80000000000 */
.L_x_67:
[----:B------:R-:W-:Y:S05]  /*3b00*/  BSYNC B0 ;  /* 0x0000000000007941 */ /* 0x000fea0003800000 */
.L_x_66:
[----:B------:R-:W-:Y:S06]  /*3b10*/  BAR.SYNC.DEFER_BLOCKING 0x1, 0x100 ;  /* 0x0044000000007b1d */ /* 0x000fec0000010000 */
[----:B------:R-:W-:Y:S04]  /*3b20*/  BSSY B0, `(.L_x_68) ;  /* 0x0000009000007945 */ /* 0x000fe80003800000 */
[----:B------:R-:W-:Y:S05]  /*3b30*/  @P0 BRA `(.L_x_69) ;  /* 0x00000000001c0947 */ /* 0x000fea0003800000 */
[----:B------:R-:W-:-:S13]  /*3b40*/  ISETP.NE.AND P5, PT, R95, 0x3, PT ;  /* 0x000000035f00780c */ /* 0x000fda0003fa5270 */
[----:B------:R-:W-:Y:S05]  /*3b50*/  @!P5 BRA `(.L_x_70) ;  /* 0x000000000004d947 */ /* 0x000fea0003800000 */
[----:B------:R-:W-:Y:S01]  /*3b60*/  BPT.TRAP 0x1 ;  /* 0x000000040000795c */ /* 0x000fe20000300000 */
.L_x_70:
[----:B------:R-:W-:-:S04]  /*3b70*/  ULEA UR4, UR42, UR52, 0x3 ;  /* 0x000000342a047291 */ /* 0x000fc8000f8e183f */
[----:B------:R-:W-:-:S04]  /*3b80*/  UIADD3 UR4, UR4, 0x60, URZ ;  /* 0x0000006004047890 */ /* 0x000fc8000fffe03f */
[----:B------:R-:W-:-:S09]  /*3b90*/  UPRMT UR4, UR51, 0x654, UR4 ;  /* 0x0000065433047896 */ /* 0x000fd20008000004 */
[----:B------:R-:W-:Y:S03]  /*3ba0*/  SYNCS.ARRIVE.TRANS64.RED.A1T0 RZ, [UR4], RZ ;  /* 0x000000ffffff79a7 */ /* 0x000fe60008100404 */
.L_x_69:
[----:B------:R-:W-:Y:S05]  /*3bb0*/  BSYNC B0 ;  /* 0x0000000000007941 */ /* 0x000fea0003800000 */
.L_x_68:
[----:B------:R-:W-:Y:S01]  /*3bc0*/  UIADD3 UR42, UR42, 0x1, URZ ;  /* 0x000000012a2a7890 */ /* 0x000fe2000fffe03f */
[----:B------:R-:W-:Y:S01]  /*3bd0*/  BSSY B0, `(.L_x_71) ;  /* 0x000001b000007945 */ /* 0x000fe20003800000 */
[----:B-1----:R-:W-:Y:S02]  /*3be0*/  IMAD.MOV.U32 R13, RZ, RZ, R91 ;  /* 0x000000ffff0d7224 */ /* 0x002fe400078e005b */
[----:B------:R-:W-:-:S04]  /*3bf0*/  UISETP.NE.AND UP0, UPT, UR42, 0x4, UPT ;  /* 0x000000042a00788c */ /* 0x000fc8000bf05270 */
[----:B------:R-:W-:Y:S01]  /*3c00*/  USEL UR42, UR42, URZ, UP0 ;  /* 0x0000003f2a2a7287 */ /* 0x000fe20008000000 */
[----:B------:R-:W-:Y:S11]  /*3c10*/  @P0 BRA `(.L_x_72) ;  /* 0x0000000000580947 */ /* 0x000ff60003800000 */
[----:B------:R-:W-:-:S13]  /*3c20*/  ISETP.NE.AND P5, PT, R95, 0x3, PT ;  /* 0x000000035f00780c */ /* 0x000fda0003fa5270 */
[----:B------:R-:W-:Y:S05]  /*3c30*/  @!P5 BRA `(.L_x_73) ;  /* 0x000000000004d947 */ /* 0x000fea0003800000 */
[----:B------:R-:W-:Y:S01]  /*3c40*/  BPT.TRAP 0x1 ;  /* 0x000000040000795c */ /* 0x000fe20000300000 */
.L_x_73:
[----:B------:R-:W-:Y:S01]  /*3c50*/  PLOP3.LUT P5, PT, PT, PT, PT, 0x8, 0x0 ;  /* 0x000000000000781c */ /* 0x000fe20003fae170 */
[C---:B------:R-:W-:Y:S01]  /*3c60*/  @!P4 IMAD R20, R0.reuse, 0x2000, R57 ;  /* 0x000020000014c824 */ /* 0x040fe200078e0239 */
        /* <DEDUP_REMOVED lines=8> */
.L_x_169:
[----:B------:R-:W-:Y:S05]  /*3cf0*/  BSYNC B1 ;  /* 0x0000000000017941 */ /* 0x000fea0003800000 */
.L_x_74:
[----:B------:R-:W-:Y:S05]  /*3d00*/  @!P4 WARPSYNC.ALL ;  /* 0x000000000000c948 */ /* 0x000fea0003800000 */
[----:B------:R-:W3:Y:S01]  /*3d10*/  @!P4 LDSM.16.M88.4 R4, [R20] ;  /* 0x000000001404c83b */ /* 0x000ee20000000200 */
[----:B------:R-:W-:-:S03]  /*3d20*/  VIADD R0, R0, 0x1 ;  /* 0x0000000100007836 */ /* 0x000fc60000000000 */
[----:B------:R4:W2:Y:S02]  /*3d30*/  @!P4 LDSM.16.M88.4 R8, [R13] ;  /* 0x000000000d08c83b */ /* 0x0008a40000000200 */
[----:B------:R-:W-:-:S04]  /*3d40*/  ISETP.NE.AND P5, PT, R0, 0x4, PT ;  /* 0x000000040000780c */ /* 0x000fc80003fa5270 */
[----:B-1----:R-:W-:Y:S02]  /*3d50*/  SEL R14, RZ, 0x1, P5 ;  /* 0x00000001ff0e7807 */ /* 0x002fe40002800000 */
[----:B------:R-:W-:Y:S02]  /*3d60*/  SEL R0, R0, RZ, P5 ;  /* 0x000000ff00007207 */ /* 0x000fe40002800000 */
[----:B----4-:R-:W-:-:S07]  /*3d70*/  LOP3.LUT R13, R91, R14, RZ, 0x3c, !PT ;  /* 0x0000000e5b0d7212 */ /* 0x010fce00078e3cff */
.L_x_72:
[----:B------:R-:W-:Y:S05]  /*3d80*/  BSYNC B0 ;  /* 0x0000000000007941 */ /* 0x000fea0003800000 */
.L_x_71:
[--C-:B---3--:R-:W-:Y:S02]  /*3d90*/  HADD2.F32 R20, -RZ, R5.reuse.H0_H0 ;  /* 0x20000005ff147230 */ /* 0x108fe40000004100 */
[C---:B------:R-:W-:Y:S01]  /*3da0*/  FMUL R21, R93.reuse, R74 ;  /* 0x0000004a5d157220 */ /* 0x040fe20000400000 */
[----:B------:R-:W-:Y:S02]  /*3db0*/  HADD2.F32 R24, -RZ, R5.H1_H1 ;  /* 0x30000005ff187230 */ /* 0x000fe40000004100 */
[C---:B------:R-:W-:Y:S01]  /*3dc0*/  FMUL R75, R93.reuse, R75 ;  /* 0x0000004b5d4b7220 */ /* 0x040fe20000400000 */
[--C-:B------:R-:W-:Y:S02]  /*3dd0*/  HADD2.F32 R26, -RZ, R6.reuse.H0_H0 ;  /* 0x20000006ff1a7230 */ /* 0x100fe40000004100 */
[C---:B------:R-:W-:Y:S01]  /*3de0*/  FMUL R23, R93.reuse, R76 ;  /* 0x0000004c5d177220 */ /* 0x040fe20000400000 */
[----:B------:R-:W-:Y:S02]  /*3df0*/  HADD2.F32 R28, -RZ, R6.H1_H1 ;  /* 0x30000006ff1c7230 */ /* 0x000fe40000004100 */
[----:B------:R-:W-:Y:S01]  /*3e00*/  FMUL R77, R93, R77 ;  /* 0x0000004d5d4d7220 */ /* 0x000fe20000400000 */
[C---:B------:R-:W-:Y:S01]  /*3e10*/  FFMA R21, R92.reuse, R20, R21 ;  /* 0x000000145c157223 */ /* 0x040fe20000000015 */
[C---:B------:R-:W-:Y:S01]  /*3e20*/  FFMA R20, R92.reuse, R24, R75 ;  /* 0x000000185c147223 */ /* 0x040fe2000000004b */
[C---:B------:R-:W-:Y:S01]  /*3e30*/  FFMA R23, R92.reuse, R26, R23 ;  /* 0x0000001a5c177223 */ /* 0x040fe20000000017 */
[----:B------:R-:W-:Y:S01]  /*3e40*/  FFMA R24, R92, R28, R77 ;  /* 0x0000001c5c187223 */ /* 0x000fe2000000004d */
[----:B------:R-:W-:-:S02]  /*3e50*/  HADD2.F32 R26, -RZ, R7.H0_H0 ;  /* 0x20000007ff1a7230 */ /* 0x000fc40000004100 */
[C---:B------:R-:W-:Y:S01]  /*3e60*/  FMUL R25, R93.reuse, R78 ;  /* 0x0000004e5d197220 */ /* 0x040fe20000400000 */
[----:B------:R-:W-:Y:S02]  /*3e70*/  HADD2.F32 R28, -RZ, R7.H1_H1 ;  /* 0x30000007ff1c7230 */ /* 0x000fe40000004100 */
[C---:B------:R-:W-:Y:S01]  /*3e80*/  FMUL R79, R93.reuse, R79 ;  /* 0x0000004f5d4f7220 */ /* 0x040fe20000400000 */
[--C-:B--2---:R-:W-:Y:S02]  /*3e90*/  HADD2.F32 R30, -RZ, R8.reuse.H0_H0 ;  /* 0x20000008ff1e7230 */ /* 0x104fe40000004100 */
[C---:B------:R-:W-:Y:S01]  /*3ea0*/  FMUL R27, R93.reuse, R80 ;  /* 0x000000505d1b7220 */ /* 0x040fe20000400000 */
[----:B------:R-:W-:Y:S02]  /*3eb0*/  HADD2.F32 R32, -RZ, R8.H1_H1 ;  /* 0x30000008ff207230 */ /* 0x000fe40000004100 */
[----:B------:R-:W-:Y:S01]  /*3ec0*/  FMUL R81, R93, R81 ;  /* 0x000000515d517220 */ /* 0x000fe20000400000 */
[----:B------:R-:W-:-:S02]  /*3ed0*/  HADD2.F32 R14, -RZ, R4.H0_H0 ;  /* 0x20000004ff0e7230 */ /* 0x000fc40000004100 */
[C---:B------:R-:W-:Y:S01]  /*3ee0*/  FMUL R15, R93.reuse, R72 ;  /* 0x000000485d0f7220 */ /* 0x040fe20000400000 */
[--C-:B------:R-:W-:Y:S02]  /*3ef0*/  HADD2.F32 R34, -RZ, R9.reuse.H0_H0 ;  /* 0x20000009ff227230 */ /* 0x100fe40000004100 */
[----:B------:R-:W-:Y:S01]  /*3f00*/  FMUL R29, R93, R82 ;  /* 0x000000525d1d7220 */ /* 0x000fe20000400000 */
[C---:B------:R-:W-:Y:S01]  /*3f10*/  FFMA R25, R92.reuse, R26, R25 ;  /* 0x0000001a5c197223 */ /* 0x040fe20000000019 */
[C---:B------:R-:W-:Y:S01]  /*3f20*/  FFMA R26, R92.reuse, R28, R79 ;  /* 0x0000001c5c1a7223 */ /* 0x040fe2000000004f */
[C---:B------:R-:W-:Y:S01]  /*3f30*/  FFMA R27, R92.reuse, R30, R27 ;  /* 0x0000001e5c1b7223 */ /* 0x040fe2000000001b */
[C---:B------:R-:W-:Y:S01]  /*3f40*/  FFMA R28, R92.reuse, R32, R81 ;  /* 0x000000205c1c7223 */ /* 0x040fe20000000051 */
[C---:B------:R-:W-:Y:S01]  /*3f50*/  FFMA R15, R92.reuse, R14, R15 ;  /* 0x0000000e5c0f7223 */ /* 0x040fe2000000000f */
[----:B------:R-:W-:Y:S01]  /*3f60*/  FFMA R29, R92, R34, R29 ;  /* 0x000000225c1d7223 */ /* 0x000fe2000000001d */
[----:B------:R-:W-:-:S02]  /*3f70*/  HADD2.F32 R30, -RZ, R9.H1_H1 ;  /* 0x30000009ff1e7230 */ /* 0x000fc40000004100 */
[C---:B------:R-:W-:Y:S01]  /*3f80*/  FMUL R83, R93.reuse, R83 ;  /* 0x000000535d537220 */ /* 0x040fe20000400000 */
[----:B------:R-:W-:Y:S02]  /*3f90*/  HADD2.F32 R32, -RZ, R10.H0_H0 ;  /* 0x2000000aff207230 */ /* 0x000fe40000004100 */
[C---:B------:R-:W-:Y:S01]  /*3fa0*/  FMUL R31, R93.reuse, R84 ;  /* 0x000000545d1f7220 */ /* 0x040fe20000400000 */
[----:B------:R-:W-:Y:S02]  /*3fb0*/  HADD2.F32 R14, -RZ, R4.H1_H1 ;  /* 0x30000004ff0e7230 */ /* 0x000fe40000004100 */
[C---:B------:R-:W-:Y:S01]  /*3fc0*/  FMUL R73, R93.reuse, R73 ;  /* 0x000000495d497220 */ /* 0x040fe20000400000 */
[----:B------:R-:W-:Y:S02]  /*3fd0*/  HADD2.F32 R34, -RZ, R10.H1_H1 ;  /* 0x3000000aff227230 */ /* 0x000fe40000004100 */
[----:B------:R-:W-:Y:S01]  /*3fe0*/  FMUL R85, R93, R85 ;  /* 0x000000555d557220 */ /* 0x000fe20000400000 */
[----:B------:R-:W-:-:S02]  /*3ff0*/  HADD2.F32 R36, -RZ, R11.H0_H0 ;  /* 0x2000000bff247230 */ /* 0x000fc40000004100 */
[C---:B------:R-:W-:Y:S01]  /*4000*/  FMUL R33, R93.reuse, R86 ;  /* 0x000000565d217220 */ /* 0x040fe20000400000 */
[----:B------:R-:W-:Y:S02]  /*4010*/  HADD2.F32 R38, -RZ, R11.H1_H1 ;  /* 0x3000000bff267230 */ /* 0x000fe40000004100 */
[----:B------:R-:W-:Y:S01]  /*4020*/  FMUL R87, R93, R87 ;  /* 0x000000575d577220 */ /* 0x000fe20000400000 */
[C---:B------:R-:W-:Y:S01]  /*4030*/  FFMA R30, R92.reuse, R30, R83 ;  /* 0x0000001e5c1e7223 */ /* 0x040fe20000000053 */
[C---:B------:R-:W-:Y:S01]  /*4040*/  FFMA R31, R92.reuse, R32, R31 ;  /* 0x000000205c1f7223 */ /* 0x040fe2000000001f */
[C---:B------:R-:W-:Y:S01]  /*4050*/  FFMA R14, R92.reuse, R14, R73 ;  /* 0x0000000e5c0e7223 */ /* 0x040fe20000000049 */
[C---:B------:R-:W-:Y:S01]  /*4060*/  FFMA R32, R92.reuse, R34, R85 ;  /* 0x000000225c207223 */ /* 0x040fe20000000055 */
[C---:B------:R-:W-:Y:S01]  /*4070*/  FFMA R33, R92.reuse, R36, R33 ;  /* 0x000000245c217223 */ /* 0x040fe20000000021 */
        /* <DEDUP_REMOVED lines=19> */
[----:B--2---:R-:W2:Y:S02]  /*41b0*/  FENCE.VIEW.ASYNC.S ;  /* 0x00000000000073c6 */ /* 0x004ea40000000000 */
[----:B--2---:R-:W-:Y:S06]  /*41c0*/  BAR.SYNC.DEFER_BLOCKING 0x1, 0x100 ;  /* 0x0044000000007b1d */ /* 0x004fec0000010000 */
        /* <DEDUP_REMOVED lines=9> */
[----:B--2---:R-:W-:-:S04]  /*4260*/  DEPBAR.LE SB0, 0x1 ;  /* 0x000080400000791a */ /* 0x004fc80000000000 */
.L_x_77:
[----:B------:R-:W-:Y:S05]  /*4270*/  BSYNC B0 ;  /* 0x0000000000007941 */ /* 0x000fea0003800000 */
.L_x_76:
[----:B------:R-:W-:Y:S06]  /*4280*/  BAR.SYNC.DEFER_BLOCKING 0x1, 0x100 ;  /* 0x0044000000007b1d */ /* 0x000fec0000010000 */
[----:B------:R-:W-:Y:S04]  /*4290*/  BSSY B0, `(.L_x_78) ;  /* 0x0000009000007945 */ /* 0x000fe80003800000 */
[----:B------:R-:W-:Y:S05]  /*42a0*/  @P0 BRA `(.L_x_79) ;  /* 0x00000000001c0947 */ /* 0x000fea0003800000 */
[----:B------:R-:W-:-:S13]  /*42b0*/  ISETP.NE.AND P5, PT, R95, 0x3, PT ;  /* 0x000000035f00780c */ /* 0x000fda0003fa5270 */
[----:B------:R-:W-:Y:S05]  /*42c0*/  @!P5 BRA `(.L_x_80) ;  /* 0x000000000004d947 */ /* 0x000fea0003800000 */
[----:B------:R-:W-:Y:S01]  /*42d0*/  BPT.TRAP 0x1 ;  /* 0x000000040000795c */ /* 0x000fe20000300000 */
.L_x_80:
[----:B------:R-:W-:-:S04]  /*42e0*/  ULEA UR4, UR42, UR52, 0x3 ;  /* 0x000000342a047291 */ /* 0x000fc8000f8e183f */
[----:B------:R-:W-:-:S04]  /*42f0*/  UIADD3 UR4, UR4, 0x60, URZ ;  /* 0x0000006004047890 */ /* 0x000fc8000fffe03f */
[----:B------:R-:W-:-:S09]  /*4300*/  UPRMT UR4, UR51, 0x654, UR4 ;  /* 0x0000065433047896 */ /* 0x000fd20008000004 */
[----:B------:R-:W-:Y:S03]  /*4310*/  SYNCS.ARRIVE.TRANS64.RED.A1T0 RZ, [UR4], RZ ;  /* 0x000000ffffff79a7 */ /* 0x000fe60008100404 */
.L_x_79:
[----:B------:R-:W-:Y:S05]  /*4320*/  BSYNC B0 ;  /* 0x0000000000007941 */ /* 0x000fea0003800000 */
.L_x_78:
[----:B------:R-:W-:Y:S01]  /*4330*/  UIADD3 UR4, UR42, 0x1, URZ ;  /* 0x000000012a047890 */ /* 0x000fe2000fffe03f */
[----:B------:R-:W-:Y:S03]  /*4340*/  BSSY B0, `(.L_x_81) ;  /* 0x0000015000007945 */ /* 0x000fe60003800000 */
[----:B------:R-:W-:-:S04]  /*4350*/  UISETP.NE.AND UP0, UPT, UR4, 0x4, UPT ;  /* 0x000000040400788c */ /* 0x000fc8000bf05270 */
[----:B------:R-:W-:Y:S01]  /*4360*/  USEL UR42, UR4, URZ, UP0 ;  /* 0x0000003f042a7287 */ /* 0x000fe20008000000 */
[----:B------:R-:W-:Y:S11]  /*4370*/  @P0 BRA `(.L_x_82) ;  /* 0x0000000000440947 */ /* 0x000ff60003800000 */
[----:B------:R-:W-:-:S13]  /*4380*/  ISETP.NE.AND P5, PT, R95, 0x3, PT ;  /* 0x000000035f00780c */ /* 0x000fda0003fa5270 */
[----:B------:R-:W-:Y:S05]  /*4390*/  @!P5 BRA `(.L_x_83) ;  /* 0x000000000004d947 */ /* 0x000fea0003800000 */
[----:B------:R-:W-:Y:S01]  /*43a0*/  BPT.TRAP 0x1 ;  /* 0x000000040000795c */ /* 0x000fe20000300000 */
.L_x_83:
[----:B-1----:R-:W-:Y:S01]  /*43b0*/  SHF.L.U32 R14, R13, 0x1f, RZ ;  /* 0x0000001f0d0e7819 */ /* 0x002fe200000006ff */
[----:B------:R-:W-:Y:S01]  /*43c0*/  BSSY B1, `(.L_x_84) ;  /* 0x0000009000017945 */ /* 0x000fe20003800000 */
[C---:B------:R-:W-:Y:S01]  /*43d0*/  LEA R15, R0.reuse, UR52, 0x3 ;  /* 0x00000034000f7c11 */ /* 0x040fe2000f8e18ff */
[----:B------:R-:W-:Y:S01]  /*43e0*/  @!P4 IMAD R0, R0, 0x2000, R57 ;  /* 0x000020000000c824 */ /* 0x000fe200078e0239 */
[----:B------:R-:W-:Y:S02]  /*43f0*/  PLOP3.LUT P5, PT, PT, PT, PT, 0x8, 0x0 ;  /* 0x000000000000781c */ /* 0x000fe40003fae170 */
[----:B------:R-:W-:Y:S01]  /*4400*/  @!P4 PLOP3.LUT P5, PT, P3, PT, PT, 0x80, 0x0 ;  /* 0x000000000000c81c */ /* 0x000fe20001faf070 */
[----:B------:R-:W1:Y:S01]  /*4410*/  SYNCS.PHASECHK.TRANS64.TRYWAIT P3, [R15+URZ+0x40], R14 ;  /* 0x0000400e0f0075a7 */ /* 0x000e62000806017f */
[----:B------:R-:W-:-:S11]  /*4420*/  @!P4 VIADD R13, R0, 0x20 ;  /* 0x00000020000dc836 */ /* 0x000fd60000000000 */
[----:B------:R-:W-:Y:S01]  /*4430*/  @P5 VIADD R13, R0, 0xffffffe0 ;  /* 0xffffffe0000d5836 */ /* 0x000fe20000000000 */
[----:B-1----:R-:W-:Y:S06]  /*4440*/  @!P3 BRA `(.L_x_85) ;  /* 0x00000038004cb947 */ /* 0x002fec0003800000 */
.L_x_170:
[----:B------:R-:W-:Y:S05]  /*4450*/  BSYNC B1 ;  /* 0x0000000000017941 */ /* 0x000fea0003800000 */
.L_x_84:
[----:B------:R-:W-:Y:S05]  /*4460*/  @!P4 WARPSYNC.ALL ;  /* 0x000000000000c948 */ /* 0x000fea0003800000 */
[----:B------:R2:W3:Y:S04]  /*4470*/  @!P4 LDSM.16.M88.4 R4, [R0] ;  /* 0x000000000004c83b */ /* 0x0004e80000000200 */
[----:B------:R2:W4:Y:S02]  /*4480*/  @!P4 LDSM.16.M88.4 R8, [R13] ;  /* 0x000000000d08c83b */ /* 0x0005240000000200 */
.L_x_82:
[----:B------:R-:W-:Y:S05]  /*4490*/  BSYNC B0 ;  /* 0x0000000000007941 */ /* 0x000fea0003800000 */
.L_x_81:
[----:B---3--:R-:W-:Y:S02]  /*44a0*/  HADD2.F32 R21, -RZ, R5.H0_H0 ;  /* 0x20000005ff157230 */ /* 0x008fe40000004100 */
[C---:B------:R-:W-:Y:S01]  /*44b0*/  FMUL R57, R93.reuse, R40 ;  /* 0x000000285d397220 */ /* 0x040fe20000400000 */
[----:B------:R-:W-:Y:S02]  /*44c0*/  HADD2.F32 R27, -RZ, R7.H0_H0 ;  /* 0x20000007ff1b7230 */ /* 0x000fe40000004100 */
[C---:B--2---:R-:W-:Y:S01]  /*44d0*/  FMUL R0, R93.reuse, R41 ;  /* 0x000000295d007220 */ /* 0x044fe20000400000 */
[--C-:B------:R-:W-:Y:S02]  /*44e0*/  HADD2.F32 R13, -RZ, R4.reuse.H0_H0 ;  /* 0x20000004ff0d7230 */ /* 0x100fe40000004100 */
[C---:B------:R-:W-:Y:S01]  /*44f0*/  FMUL R42, R93.reuse, R42 ;  /* 0x0000002a5d2a7220 */ /* 0x040fe20000400000 */
[----:B-1----:R-:W-:Y:S02]  /*4500*/  HADD2.F32 R15, -RZ, R4.H1_H1 ;  /* 0x30000004ff0f7230 */ /* 0x002fe40000004100 */
[----:B------:R-:W-:Y:S01]  /*4510*/  FMUL R4, R93, R43 ;  /* 0x0000002b5d047220 */ /* 0x000fe20000400000 */
[----:B------:R-:W-:-:S02]  /*4520*/  HADD2.F32 R5, -RZ, R5.H1_H1 ;  /* 0x30000005ff057230 */ /* 0x000fc40000004100 */
[C---:B------:R-:W-:Y:S01]  /*4530*/  FMUL R44, R93.reuse, R44 ;  /* 0x0000002c5d2c7220 */ /* 0x040fe20000400000 */
[--C-:B------:R-:W-:Y:S02]  /*4540*/  HADD2.F32 R23, -RZ, R6.reuse.H0_H0 ;  /* 0x20000006ff177230 */ /* 0x100fe40000004100 */
[C---:B------:R-:W-:Y:S01]  /*4550*/  FMUL R46, R93.reuse, R46 ;  /* 0x0000002e5d2e7220 */ /* 0x040fe20000400000 */
[----:B------:R-:W-:Y:S02]  /*4560*/  HADD2.F32 R25, -RZ, R6.H1_H1 ;  /* 0x30000006ff197230 */ /* 0x000fe40000004100 */
[C---:B------:R-:W-:Y:S01]  /*4570*/  FMUL R6, R93.reuse, R45 ;  /* 0x0000002d5d067220 */ /* 0x040fe20000400000 */
[----:B------:R-:W-:Y:S02]  /*4580*/  HADD2.F32 R7, -RZ, R7.H1_H1 ;  /* 0x30000007ff077230 */ /* 0x000fe40000004100 */
[----:B------:R-:W-:Y:S01]  /*4590*/  FMUL R14, R93, R47 ;  /* 0x0000002f5d0e7220 */ /* 0x000fe20000400000 */
[----:B----4-:R-:W-:-:S02]  /*45a0*/  HADD2.F32 R33, -RZ, R9.H0_H0 ;  /* 0x20000009ff217230 */ /* 0x010fc40000004100 */
[C---:B------:R-:W-:Y:S01]  /*45b0*/  FMUL R52, R93.reuse, R52 ;  /* 0x000000345d347220 */ /* 0x040fe20000400000 */
[--C-:B------:R-:W-:Y:S02]  /*45c0*/  HADD2.F32 R35, -RZ, R10.reuse.H0_H0 ;  /* 0x2000000aff237230 */ /* 0x100fe40000004100 */
[C---:B------:R-:W-:Y:S01]  /*45d0*/  FMUL R26, R93.reuse, R53 ;  /* 0x000000355d1a7220 */ /* 0x040fe20000400000 */
[----:B------:R-:W-:Y:S02]  /*45e0*/  HADD2.F32 R37, -RZ, R10.H1_H1 ;  /* 0x3000000aff257230 */ /* 0x000fe40000004100 */
[C---:B------:R-:W-:Y:S01]  /*45f0*/  FMUL R48, R93.reuse, R48 ;  /* 0x000000305d307220 */ /* 0x040fe20000400000 */
[----:B------:R-:W-:Y:S02]  /*4600*/  HADD2.F32 R39, -RZ, R11.H0_H0 ;  /* 0x2000000bff277230 */ /* 0x000fe40000004100 */
[----:B------:R-:W-:Y:S01]  /*4610*/  FMUL R20, R93, R49 ;  /* 0x000000315d147220 */ /* 0x000fe20000400000 */
[----:B------:R-:W-:-:S02]  /*4620*/  HADD2.F32 R29, -RZ, R8.H0_H0 ;  /* 0x20000008ff1d7230 */ /* 0x000fc40000004100 */
[C---:B------:R-:W-:Y:S01]  /*4630*/  FMUL R50, R93.reuse, R50 ;  /* 0x000000325d327220 */ /* 0x040fe20000400000 */
[----:B------:R-:W-:Y:S02]  /*4640*/  HADD2.F32 R31, -RZ, R8.H1_H1 ;  /* 0x30000008ff1f7230 */ /* 0x000fe40000004100 */
[C---:B------:R-:W-:Y:S01]  /*4650*/  FMUL R24, R93.reuse, R51 ;  /* 0x000000335d187220 */ /* 0x040fe20000400000 */
[----:B------:R-:W-:Y:S02]  /*4660*/  HADD2.F32 R9, -RZ, R9.H1_H1 ;  /* 0x30000009ff097230 */ /* 0x000fe40000004100 */
        /* <DEDUP_REMOVED lines=43> */
[----:B------:R-:W-:Y:S02]  /*4920*/  UIADD3 UR4, UR52, 0x6200, URZ ;  /* 0x0000620034047890 */ /* 0x000fe4000fffe03f */
[----:B------:R-:W-:Y:S01]  /*4930*/  UIADD3.X UR9, URZ, UR55, URZ, UP0, !UPT ;  /* 0x000000373f097290 */ /* 0x000fe200087fe43f */
[----:B------:R-:W-:-:S08]  /*4940*/  UMOV UR7, UR47 ;  /* 0x0000002f00077c82 */ /* 0x000fd00008000000 */
[----:B------:R2:W-:Y:S01]  /*4950*/  UTMASTG.3D [UR4], [UR8] ;  /* 0x00000004080073b5 */ /* 0x0005e20008010000 */
[----:B------:R0:W-:Y:S01]  /*4960*/  UTMACMDFLUSH ;  /* 0x00000000000079b7 */ /* 0x0001e20000000000 */
[----:B--2---:R-:W-:-:S04]  /*4970*/  DEPBAR.LE SB0, 0x1 ;  /* 0x000080400000791a */ /* 0x004fc80000000000 */
.L_x_87:
[----:B------:R-:W-:Y:S05]  /*4980*/  BSYNC B0 ;  /* 0x0000000000007941 */ /* 0x000fea0003800000 */
.L_x_86:
[----:B------:R-:W-:Y:S06]  /*4990*/  BAR.SYNC.DEFER_BLOCKING 0x1, 0x100 ;  /* 0x0044000000007b1d */ /* 0x000fec0000010000 */
[----:B------:R-:W-:Y:S04]  /*49a0*/  BSSY B0, `(.L_x_88) ;  /* 0x0000009000007945 */ /* 0x000fe80003800000 */
[----:B------:R-:W-:Y:S05]  /*49b0*/  @P0 BRA `(.L_x_89) ;  /* 0x00000000001c0947 */ /* 0x000fea0003800000 */
[----:B------:R-:W-:-:S13]  /*49c0*/  ISETP.NE.AND P0, PT, R95, 0x3, PT ;  /* 0x000000035f00780c */ /* 0x000fda0003f05270 */
[----:B------:R-:W-:Y:S05]  /*49d0*/  @!P0 BRA `(.L_x_90) ;  /* 0x0000000000048947 */ /* 0x000fea0003800000 */
[----:B------:R-:W-:Y:S01]  /*49e0*/  BPT.TRAP 0x1 ;  /* 0x000000040000795c */ /* 0x000fe20000300000 */
.L_x_90:
[----:B------:R-:W-:-:S04]  /*49f0*/  ULEA UR4, UR42, UR52, 0x3 ;  /* 0x000000342a047291 */ /* 0x000fc8000f8e183f */
[----:B------:R-:W-:-:S04]  /*4a00*/  UIADD3 UR4, UR4, 0x60, URZ ;  /* 0x0000006004047890 */ /* 0x000fc8000fffe03f */
[----:B------:R-:W-:-:S09]  /*4a10*/  UPRMT UR4, UR51, 0x654, UR4 ;  /* 0x0000065433047896 */ /* 0x000fd20008000004 */
[----:B------:R-:W-:Y:S03]  /*4a20*/  SYNCS.ARRIVE.TRANS64.RED.A1T0 RZ, [UR4], RZ ;  /* 0x000000ffffff79a7 */ /* 0x000fe60008100404 */
.L_x_89:
[----:B------:R-:W-:Y:S05]  /*4a30*/  BSYNC B0 ;  /* 0x0000000000007941 */ /* 0x000fea0003800000 */
.L_x_88:
[----:B------:R-:W-:Y:S01]  /*4a40*/  IADD3 R16, P0, R16, UR38, RZ ;  /* 0x0000002610107c10 */ /* 0x000fe2000ff1e0ff */
[----:B------:R-:W-:Y:S01]  /*4a50*/  ULDC.64 UR4, c[0x0][0x8f8] ;  /* 0x00023e0000047ab9 */ /* 0x000fe20000000a00 */
[----:B------:R-:W-:Y:S01]  /*4a60*/  UIADD3 UR42, UR42, 0x1, URZ ;  /* 0x000000012a2a7890 */ /* 0x000fe2000fffe03f */
[----:B------:R-:W-:Y:S01]  /*4a70*/  PRMT R0, RZ, 0x7610, R0 ;  /* 0x00007610ff007816 */ /* 0x000fe20000000000 */
[----:B------:R-:W-:Y:S01]  /*4a80*/  UMOV UR47, 0xffffffff ;  /* 0xffffffff002f7882 */ /* 0x000fe20000000000 */
[----:B------:R-:W-:Y:S01]  /*4a90*/  IADD3.X R17, R17, UR37, RZ, P0, !PT ;  /* 0x0000002511117c10 */ /* 0x000fe200087fe4ff */
[----:B------:R-:W-:Y:S01]  /*4aa0*/  UISETP.NE.AND UP0, UPT, UR42, 0x4, UPT ;  /* 0x000000042a00788c */ /* 0x000fe2000bf05270 */
[----:B------:R-:W-:Y:S01]  /*4ab0*/  ISETP.GE.U32.AND P0, PT, R16, UR4, PT ;  /* 0x0000000410007c0c */ /* 0x000fe2000bf06070 */
[----:B------:R-:W-:Y:S01]  /*4ac0*/  IMAD.MOV.U32 R23, RZ, RZ, -0x1 ;  /* 0xffffffffff177424 */ /* 0x000fe200078e00ff */
[----:B------:R-:W-:Y:S01]  /*4ad0*/  MOV R96, 0xffffffff ;  /* 0xffffffff00607802 */ /* 0x000fe20000000f00 */
[----:B------:R-:W-:Y:S01]  /*4ae0*/  USEL UR42, UR42, URZ, UP0 ;  /* 0x0000003f2a2a7287 */ /* 0x000fe20008000000 */
[----:B------:R-:W-:-:S13]  /*4af0*/  ISETP.GE.U32.AND.EX P0, PT, R17, UR5, PT, P0 ;  /* 0x0000000511007c0c */ /* 0x000fda000bf06100 */
[----:B------:R-:W-:Y:S05]  /*4b00*/  @P0 BRA `(.L_x_91) ;  /* 0x0000000400680947 */ /* 0x000fea0003800000 */
[----:B-1----:R-:W1:Y:S01]  /*4b10*/  S2R R12, SR_CTAID.X ;  /* 0x00000000000c7919 */ /* 0x002e620000002500 */
[----:B------:R-:W2:Y:S01]  /*4b20*/  LDC.64 R10, c[0x0][0x8d0] ;  /* 0x00023400ff0a7b82 */ /* 0x000ea20000000a00 */
[----:B------:R-:W-:Y:S01]  /*4b30*/  ULDC UR4, c[0x0][0x150] ;  /* 0x0000540000047ab9 */ /* 0x000fe20000000800 */
[----:B------:R-:W-:Y:S01]  /*4b40*/  IMAD.MOV.U32 R8, RZ, RZ, R16 ;  /* 0x000000ffff087224 */ /* 0x000fe200078e0010 */
[----:B------:R-:W3:Y:S01]  /*4b50*/  S2R R24, SR_CTAID.Y ;  /* 0x0000000000187919 */ /* 0x000ee20000002600 */
[----:B------:R-:W-:-:S04]  /*4b60*/  IMAD.MOV.U32 R9, RZ, RZ, R17 ;  /* 0x000000ffff097224 */ /* 0x000fc800078e0011 */
[----:B------:R-:W4:Y:S08]  /*4b70*/  LDC R25, c[0x0][0x144] ;  /* 0x00005100ff197b82 */ /* 0x000f300000000800 */
[----:B------:R-:W3:Y:S08]  /*4b80*/  LDC R0, c[0x0][0x8d8] ;  /* 0x00023600ff007b82 */ /* 0x000ef00000000800 */
[----:B------:R-:W3:Y:S01]  /*4b90*/  LDC.64 R14, c[0x0][0x8c8] ;  /* 0x00023200ff0e7b82 */ /* 0x000ee20000000a00 */
[----:B--2---:R-:W-:-:S04]  /*4ba0*/  ISETP.NE.U32.AND P0, PT, R10, RZ, PT ;  /* 0x000000ff0a00720c */ /* 0x004fc80003f05070 */
[----:B------:R-:W-:Y:S02]  /*4bb0*/  ISETP.NE.AND.EX P0, PT, R11, RZ, PT, P0 ;  /* 0x000000ff0b00720c */ /* 0x000fe40003f05300 */
[----:B-1----:R-:W-:-:S05]  /*4bc0*/  I2FP.F32.U32 R3, R12 ;  /* 0x0000000c00037245 */ /* 0x002fca0000201000 */
[----:B------:R-:W-:-:S04]  /*4bd0*/  FMUL R3, R3, UR4 ;  /* 0x0000000403037c20 */ /* 0x000fc80008400000 */
[----:B------:R1:W2:Y:S02]  /*4be0*/  F2I.U32.TRUNC.NTZ R23, R3 ;  /* 0x0000000300177305 */ /* 0x0002a4000020f000 */
[----:B----4-:R-:W-:Y:S05]  /*4bf0*/  @!P0 BRA `(.L_x_92) ;  /* 0x0000000000288947 */ /* 0x010fea0003800000 */
[----:B-1----:R-:W1:Y:S02]  /*4c00*/  LDC R3, c[0x0][0x8dc] ;  /* 0x00023700ff037b82 */ /* 0x002e640000000800 */
[----:B-1----:R-:W-:-:S05]  /*4c10*/  IADD3 R3, P0, R16, R3, RZ ;  /* 0x0000000310037210 */ /* 0x002fca0007f1e0ff */
        /* <DEDUP_REMOVED lines=8> */
.L_x_92:
[----:B------:R-:W4:Y:S01]  /*4ca0*/  LDC.64 R20, c[0x0][0x8e8] ;  /* 0x00023a00ff147b82 */ /* 0x000f220000000a00 */
[-C--:B---3--:R-:W-:Y:S01]  /*4cb0*/  SHF.R.U64 R31, R8, R0.reuse, R9 ;  /* 0x00000000081f7219 */ /* 0x088fe20000001209 */
[----:B--2---:R-:W-:Y:S01]  /*4cc0*/  IMAD.MOV R23, RZ, RZ, -R23 ;  /* 0x000000ffff177224 */ /* 0x004fe200078e0a17 */
[----:B------:R-:W-:Y:S01]  /*4cd0*/  SHF.R.U32.HI R0, RZ, R0, R9 ;  /* 0x00000000ff007219 */ /* 0x000fe20000011609 */
[----:B------:R-:W-:Y:S01]  /*4ce0*/  ULDC UR4, c[0x0][0x154] ;  /* 0x0000550000047ab9 */ /* 0x000fe20000000800 */
[----:B-1----:R-:W-:Y:S01]  /*4cf0*/  IADD3 R3, P0, RZ, -R31, RZ ;  /* 0x8000001fff037210 */ /* 0x002fe20007f1e0ff */
[----:B------:R-:W-:Y:S02]  /*4d00*/  IMAD R26, R25, R23, R12 ;  /* 0x00000017191a7224 */ /* 0x000fe400078e020c */
[----:B------:R-:W1:Y:S01]  /*4d10*/  LDC R6, c[0x0][0x8c0] ;  /* 0x00023000ff067b82 */ /* 0x000e620000000800 */
[----:B------:R-:W-:Y:S02]  /*4d20*/  IMAD.MOV.U32 R7, RZ, RZ, 0x1 ;  /* 0x00000001ff077424 */ /* 0x000fe400078e00ff */
[----:B------:R-:W-:-:S04]  /*4d30*/  IMAD.X R5, RZ, RZ, ~R0, P0 ;  /* 0x000000ffff057224 */ /* 0x000fc800000e0e00 */
[-C--:B------:R-:W-:Y:S01]  /*4d40*/  IMAD R0, R5, R14.reuse, RZ ;  /* 0x0000000e05007224 */ /* 0x080fe200078e02ff */
[----:B------:R-:W2:Y:S01]  /*4d50*/  LDC R8, c[0x0][0x8b0] ;  /* 0x00022c00ff087b82 */ /* 0x000ea20000000800 */
[----:B------:R-:W-:-:S04]  /*4d60*/  IMAD.WIDE.U32 R4, R3, R14, R16 ;  /* 0x0000000e03047225 */ /* 0x000fc800078e0010 */
[----:B------:R-:W-:Y:S01]  /*4d70*/  IMAD R3, R3, R15, R0 ;  /* 0x0000000f03037224 */ /* 0x000fe200078e0200 */
[----:B------:R-:W-:Y:S02]  /*4d80*/  I2FP.F32.U32 R0, R24 ;  /* 0x0000001800007245 */ /* 0x000fe40000201000 */
[----:B------:R-:W3:Y:S01]  /*4d90*/  LDC R28, c[0x0][0x900] ;  /* 0x00024000ff1c7b82 */ /* 0x000ee20000000800 */
[----:B------:R-:W-:Y:S01]  /*4da0*/  IMAD.IADD R3, R5, 0x1, R3 ;  /* 0x0000000105037824 */ /* 0x000fe200078e0203 */
[----:B----4-:R-:W-:Y:S01]  /*4db0*/  ISETP.NE.U32.AND P0, PT, R20, RZ, PT ;  /* 0x000000ff1400720c */ /* 0x010fe20003f05070 */
[----:B------:R-:W-:Y:S01]  /*4dc0*/  FMUL R0, R0, UR4 ;  /* 0x0000000400007c20 */ /* 0x000fe20008400000 */
[----:B------:R-:W-:Y:S02]  /*4dd0*/  IMAD.MOV.U32 R5, RZ, RZ, -0x1 ;  /* 0xffffffffff057424 */ /* 0x000fe400078e00ff */
[----:B------:R-:W-:Y:S01]  /*4de0*/  ISETP.NE.AND.EX P0, PT, R21, RZ, PT, P0 ;  /* 0x000000ff1500720c */ /* 0x000fe20003f05300 */
[----:B------:R4:W3:Y:S01]  /*4df0*/  F2I.U32.TRUNC.NTZ R13, R0 ;  /* 0x00000000000d7305 */ /* 0x0008e2000020f000 */
[----:B------:R-:W4:Y:S01]  /*4e00*/  LDC R15, c[0x0][0x148] ;  /* 0x00005200ff0f7b82 */ /* 0x000f220000000800 */
[----:B-1----:R-:W-:-:S02]  /*4e10*/  SHF.R.U64 R12, R4, R6, R3 ;  /* 0x00000006040c7219 */ /* 0x002fc40000001203 */
[----:B------:R-:W-:-:S05]  /*4e20*/  SHF.R.U32.HI R3, RZ, R6, R3 ;  /* 0x00000006ff037219 */ /* 0x000fca0000011603 */
[----:B------:R-:W1:Y:S01]  /*4e30*/  LDC R25, c[0x0][0x8a8] ;  /* 0x00022a00ff197b82 */ /* 0x000e620000000800 */
[-CC-:B--2---:R-:W-:Y:S02]  /*4e40*/  SHF.R.U64 R10, R12, R8.reuse, R3.reuse ;  /* 0x000000080c0a7219 */ /* 0x184fe40000001203 */
[----:B------:R-:W-:-:S05]  /*4e50*/  SHF.R.U32.HI R3, RZ, R8, R3 ;  /* 0x00000008ff037219 */ /* 0x000fca0000011603 */
[----:B------:R-:W2:Y:S01]  /*4e60*/  LDC R27, c[0x0][0x8f0] ;  /* 0x00023c00ff1b7b82 */ /* 0x000ea20000000800 */
[-C--:B---3--:R-:W-:Y:S02]  /*4e70*/  SHF.L.U32 R4, R5, R28.reuse, RZ ;  /* 0x0000001c05047219 */ /* 0x088fe400000006ff */
[-CC-:B------:R-:W-:Y:S02]  /*4e80*/  SHF.R.U64 R14, R10, R28.reuse, R3.reuse ;  /* 0x0000001c0a0e7219 */ /* 0x180fe40000001203 */
[----:B------:R-:W-:Y:S02]  /*4e90*/  SHF.R.U32.HI R5, RZ, R28, R3 ;  /* 0x0000001cff057219 */ /* 0x000fe40000011603 */
[----:B------:R-:W-:Y:S01]  /*4ea0*/  LOP3.LUT R23, RZ, R4, RZ, 0x33, !PT ;  /* 0x00000004ff177212 */ /* 0x000fe200078e33ff */
[----:B------:R-:W3:Y:S01]  /*4eb0*/  LDC R29, c[0x0][0x8e0] ;  /* 0x00023800ff1d7b82 */ /* 0x000ee20000000800 */
[----:B------:R-:W-:Y:S01]  /*4ec0*/  SHF.L.U32 R28, R7, R28, RZ ;  /* 0x0000001c071c7219 */ /* 0x000fe200000006ff */
[----:B------:R-:W-:-:S06]  /*4ed0*/  IMAD.MOV.U32 R4, RZ, RZ, R14 ;  /* 0x000000ffff047224 */ /* 0x000fcc00078e000e */
        /* <DEDUP_REMOVED lines=12> */
.L_x_93:
[----:B------:R-:W-:Y:S02]  /*4fa0*/  ISETP.NE.AND P0, PT, R2, 0x1, PT ;  /* 0x000000010200780c */ /* 0x000fe40003f05270 */
[----:B--2-4-:R-:W-:Y:S01]  /*4fb0*/  SHF.R.U64 R0, R4, R27, R5 ;  /* 0x0000001b04007219 */ /* 0x014fe20000001205 */
[----:B-1----:R-:W-:Y:S01]  /*4fc0*/  VIADD R5, R25, 0xffffffff ;  /* 0xffffffff19057836 */ /* 0x002fe20000000000 */
[----:B------:R-:W-:Y:S02]  /*4fd0*/  LOP3.LUT R23, R10, R23, RZ, 0xc0, !PT ;  /* 0x000000170a177212 */ /* 0x000fe400078ec0ff */
[----:B------:R-:W-:Y:S01]  /*4fe0*/  IADD3 R13, -R13, RZ, RZ ;  /* 0x000000ff0d0d7210 */ /* 0x000fe20007ffe1ff */
[----:B------:R-:W-:Y:S01]  /*4ff0*/  IMAD.MOV R3, RZ, RZ, -R0 ;  /* 0x000000ffff037224 */ /* 0x000fe200078e0a00 */
[----:B------:R-:W-:Y:S01]  /*5000*/  LOP3.LUT R5, R12, R5, RZ, 0xc0, !PT ;  /* 0x000000050c057212 */ /* 0x000fe200078ec0ff */
[----:B------:R-:W-:Y:S01]  /*5010*/  IMAD R23, R28, R0, R23 ;  /* 0x000000001c177224 */ /* 0x000fe200078e0217 */
[----:B------:R-:W-:Y:S01]  /*5020*/  R2UR UR47, R31 ;  /* 0x000000001f2f72ca */ /* 0x000fe200000e0000 */
[----:B---3--:R-:W-:-:S02]  /*5030*/  IMAD R0, R3, R29, R14 ;  /* 0x0000001d03007224 */ /* 0x008fc400078e020e */
[----:B------:R-:W-:Y:S02]  /*5040*/  @P0 IMAD R26, R15, R13, R24 ;  /* 0x0000000d0f1a0224 */ /* 0x000fe400078e0218 */
[----:B------:R-:W-:Y:S02]  /*5050*/  IMAD R0, R0, R25, R5 ;  /* 0x0000001900007224 */ /* 0x000fe400078e0205 */
[----:B------:R-:W-:Y:S02]  /*5060*/  IMAD R23, R23, R30, R26 ;  /* 0x0000001e17177224 */ /* 0x000fe400078e021a */
[----:B------:R-:W-:-:S03]  /*5070*/  IMAD.MOV.U32 R3, RZ, RZ, 0x1 ;  /* 0x00000001ff037424 */ /* 0x000fc600078e00ff */
[----:B------:R-:W-:Y:S02]  /*5080*/  SEL R96, R0, R23, !P0 ;  /* 0x0000001700607207 */ /* 0x000fe40004000000 */
[----:B------:R-:W-:Y:S02]  /*5090*/  SEL R23, R23, R0, !P0 ;  /* 0x0000000017177207 */ /* 0x000fe40004000000 */
[----:B------:R-:W-:-:S07]  /*50a0*/  PRMT R0, R3, 0x7610, R0 ;  /* 0x0000761003007816 */ /* 0x000fce0000000000 */
.L_x_91:
[----:B------:R-:W-:Y:S01]  /*50b0*/  UIADD3 UR49, UR50, UR49, URZ ;  /* 0x0000003132317290 */ /* 0x000fe2000fffe03f */
[----:B------:R-:W-:Y:S01]  /*50c0*/  LOP3.LUT P0, RZ, R0, 0xff, RZ, 0xc0, !PT ;  /* 0x000000ff00ff7812 */ /* 0x000fe2000780c0ff */
[----:B------:R-:W-:Y:S02]  /*50d0*/  UIADD3 UR43, UR43, 0x4, URZ ;  /* 0x000000042b2b7890 */ /* 0x000fe4000fffe03f */
[----:B------:R-:W-:Y:S02]  /*50e0*/  USHF.R.U32.HI UR4, URZ, 0x2, UR49 ;  /* 0x000000023f047899 */ /* 0x000fe40008011631 */
[----:B------:R-:W-:Y:S02]  /*50f0*/  UISETP.GT.U32.AND UP0, UPT, UR49, 0x3, UPT ;  /* 0x000000033100788c */ /* 0x000fe4000bf04070 */
[----:B------:R-:W-:Y:S02]  /*5100*/  ULOP3.LUT UR4, UR4, 0x1, URZ, 0xc0, !UPT ;  /* 0x0000000104047892 */ /* 0x000fe4000f8ec03f */
[----:B------:R-:W-:-:S02]  /*5110*/  UISETP.LT.U32.AND UP1, UPT, UR50, 0x4, UP0 ;  /* 0x000000043200788c */ /* 0x000fc40008721070 */
[----:B------:R-:W-:Y:S02]  /*5120*/  UISETP.NE.U32.AND UP2, UPT, UR4, 0x1, UPT ;  /* 0x000000010400788c */ /* 0x000fe4000bf45070 */
[----:B------:R-:W-:Y:S02]  /*5130*/  USEL UR5, URZ, 0x1, !UP1 ;  /* 0x000000013f057887 */ /* 0x000fe4000c800000 */
[----:B------:R-:W-:Y:S02]  /*5140*/  UISETP.GT.U32.AND UP0, UPT, UR50, 0x3, !UP2 ;  /* 0x000000033200788c */ /* 0x000fe4000d704070 */
[----:B------:R-:W-:Y:S02]  /*5150*/  ULOP3.LUT UR49, UR49, 0x3, URZ, 0xc0, !UPT ;  /* 0x0000000331317892 */ /* 0x000fe4000f8ec03f */
[----:B------:R-:W-:-:S04]  /*5160*/  USEL UR4, URZ, 0x1, !UP0 ;  /* 0x000000013f047887 */ /* 0x000fc8000c000000 */
[----:B------:R-:W-:Y:S01]  /*5170*/  ULOP3.LUT UR48, UR4, UR48, UR5, 0x96, !UPT ;  /* 0x0000003004307292 */ /* 0x000fe2000f8e9605 */
[----:B------:R-:W-:Y:S11]  /*5180*/  @P0 BRA `(.L_x_94) ;  /* 0xffffffc400580947 */ /* 0x000ff6000383ffff */
[----:B------:R-:W-:-:S13]  /*5190*/  PLOP3.LUT P0, PT, PT, PT, PT, 0x8, 0x0 ;  /* 0x000000000000781c */ /* 0x000fda0003f0e170 */
.L_x_22:
[----:B------:R-:W-:Y:S05]  /*51a0*/  @P0 BRA `(.L_x_14) ;  /* 0x0000002800800947 */ /* 0x000fea0003800000 */
[----:B------:R-:W-:Y:S01]  /*51b0*/  ULDC.64 UR6, c[0x0][0x588] ;  /* 0x0001620000067ab9 */ /* 0x000fe20000000a00 */
[----:B------:R-:W-:Y:S01]  /*51c0*/  ISETP.NE.AND.EX P1, PT, R101, RZ, PT, P1 ;  /* 0x000000ff6500720c */ /* 0x000fe20003f25310 */
[----:B------:R-:W-:-:S04]  /*51d0*/  DEPBAR.LE SB0, 0x0 ;  /* 0x000080000000791a */ /* 0x000fc80000000000 */
[----:B------:R-:W-:Y:S01]  /*51e0*/  ISETP.NE.U32.AND P0, PT, RZ, UR6, PT ;  /* 0x00000006ff007c0c */ /* 0x000fe2000bf05070 */
[----:B------:R-:W-:Y:S03]  /*51f0*/  BSSY B0, `(.L_x_95) ;  /* 0x0000014000007945 */ /* 0x000fe60003800000 */
[----:B------:R-:W-:-:S13]  /*5200*/  ISETP.NE.AND.EX P0, PT, RZ, UR7, PT, P0 ;  /* 0x00000007ff007c0c */ /* 0x000fda000bf05300 */
[----:B------:R-:W-:Y:S05]  /*5210*/  @P0 BRA P1, `(.L_x_96) ;  /* 0x0000000000440947 */ /* 0x000fea0000800000 */
[----:B------:R-:W-:-:S04]  /*5220*/  ISETP.NE.U32.AND P0, PT, R100, RZ, PT ;  /* 0x000000ff6400720c */ /* 0x000fc80003f05070 */
[----:B------:R-:W-:-:S13]  /*5230*/  ISETP.NE.AND.EX P0, PT, R101, RZ, PT, P0 ;  /* 0x000000ff6500720c */ /* 0x000fda0003f05300 */
[----:B------:R-:W-:Y:S05]  /*5240*/  @!P0 BRA `(.L_x_97) ;  /* 0x00000000002c8947 */ /* 0x000fea0003800000 */
[----:B------:R-:W-:-:S13]  /*5250*/  LOP3.LUT P0, RZ, R90, 0xff, RZ, 0xc0, !PT ;  /* 0x000000ff5aff7812 */ /* 0x000fda000780c0ff */
[----:B------:R-:W-:Y:S05]  /*5260*/  @!P0 BRA `(.L_x_98) ;  /* 0x0000000000108947 */ /* 0x000fea0003800000 */
[----:B-----5:R-:W-:-:S13]  /*5270*/  FSETP.NEU.AND P0, PT, R92, RZ, PT ;  /* 0x000000ff5c00720b */ /* 0x020fda0003f0d000 */
[----:B------:R-:W-:Y:S05]  /*5280*/  @!P0 BREAK B0 ;  /* 0x0000000000008942 */ /* 0x000fea0003800000 */
[----:B------:R-:W-:Y:S05]  /*5290*/  @P0 BRA `(.L_x_96) ;  /* 0x0000000000240947 */ /* 0x000fea0003800000 */
[----:B------:R-:W-:Y:S05]  /*52a0*/  BRA `(.L_x_14) ;  /* 0x0000002800407947 */ /* 0x000fea0003800000 */
.L_x_98:
[----:B------:R-:W-:-:S04]  /*52b0*/  ISETP.NE.U32.AND P0, PT, RZ, UR6, PT ;  /* 0x00000006ff007c0c */ /* 0x000fc8000bf05070 */
[----:B------:R-:W-:-:S13]  /*52c0*/  ISETP.NE.AND.EX P0, PT, RZ, UR7, PT, P0 ;  /* 0x00000007ff007c0c */ /* 0x000fda000bf05300 */
[----:B------:R-:W-:Y:S05]  /*52d0*/  @!P0 BREAK B0 ;  /* 0x0000000000008942 */ /* 0x000fea0003800000 */
[----:B------:R-:W-:Y:S05]  /*52e0*/  @P0 BRA `(.L_x_96) ;  /* 0x0000000000100947 */ /* 0x000fea0003800000 */
[----:B------:R-:W-:Y:S05]  /*52f0*/  BRA `(.L_x_14) ;  /* 0x00000028002c7947 */ /* 0x000fea0003800000 */
.L_x_97:
[----:B-----5:R-:W-:-:S13]  /*5300*/  FSETP.NEU.AND P0, PT, R92, RZ, PT ;  /* 0x000000ff5c00720b */ /* 0x020fda0003f0d000 */
[----:B------:R-:W-:Y:S05]  /*5310*/  @!P0 BREAK B0 ;  /* 0x0000000000008942 */ /* 0x000fea0003800000 */
[----:B------:R-:W-:Y:S05]  /*5320*/  @!P0 BRA `(.L_x_14) ;  /* 0x0000002800208947 */ /* 0x000fea0003800000 */
.L_x_96:
[----:B-1----:R-:W-:Y:S05]  /*5330*/  BSYNC B0 ;  /* 0x0000000000007941 */ /* 0x002fea0003800000 */
.L_x_95:
[----:B------:R-:W-:-:S04]  /*5340*/  LOP3.LUT R19, R19, 0x1, RZ, 0xfc, !PT ;  /* 0x0000000113137812 */ /* 0x000fc800078efcff */
[----:B------:R-:W-:-:S13]  /*5350*/  ISETP.NE.AND P0, PT, R19, 0x3, PT ;  /* 0x000000031300780c */ /* 0x000fda0003f05270 */
[----:B------:R-:W-:Y:S05]  /*5360*/  @!P0 BRA `(.L_x_99) ;  /* 0x0000000000048947 */ /* 0x000fea0003800000 */
[----:B------:R-:W-:Y:S01]  /*5370*/  BPT.TRAP 0x1 ;  /* 0x000000040000795c */ /* 0x000fe20000300000 */
.L_x_99:
[----:B------:R-:W1:Y:S01]  /*5380*/  S2UR UR5, SR_CgaCtaId ;  /* 0x00000000000579c3 */ /* 0x000e620000008800 */
[----:B------:R-:W-:Y:S02]  /*5390*/  UMOV UR4, 0x400 ;  /* 0x0000040000047882 */ /* 0x000fe40000000000 */
[----:B-1----:R-:W-:-:S04]  /*53a0*/  ULEA UR4, UR5, UR4, 0x18 ;  /* 0x0000000405047291 */ /* 0x002fc8000f8ec03f */
[----:B------:R-:W-:-:S04]  /*53b0*/  ULEA UR4, UR42, UR4, 0x3 ;  /* 0x000000042a047291 */ /* 0x000fc8000f8e183f */
[----:B------:R-:W-:-:S04]  /*53c0*/  UIADD3 UR4, UR4, 0x60, URZ ;  /* 0x0000006004047890 */ /* 0x000fc8000fffe03f */
[----:B------:R-:W-:-:S09]  /*53d0*/  UPRMT UR4, UR5, 0x654, UR4 ;  /* 0x0000065405047896 */ /* 0x000fd20008000004 */
[----:B------:R-:W-:Y:S01]  /*53e0*/  SYNCS.ARRIVE.TRANS64.RED.A1T0 RZ, [UR4], RZ ;  /* 0x000000ffffff79a7 */ /* 0x000fe20008100404 */
[----:B------:R-:W-:Y:S05]  /*53f0*/  BRA `(.L_x_14) ;  /* 0x0000002400ec7947 */ /* 0x000fea0003800000 */
.L_x_13:
[----:B------:R-:W-:Y:S01]  /*5400*/  ULDC.64 UR4, c[0x0][0x8f8] ;  /* 0x00023e0000047ab9 */ /* 0x000fe20000000a00 */
[----:B------:R-:W-:Y:S01]  /*5410*/  PRMT R8, RZ, 0x7610, R8 ;  /* 0x00007610ff087816 */ /* 0x000fe20000000008 */
[----:B------:R-:W-:Y:S01]  /*5420*/  IMAD.MOV.U32 R21, RZ, RZ, -0x1 ;  /* 0xffffffffff157424 */ /* 0x000fe200078e00ff */
[----:B------:R-:W-:Y:S01]  /*5430*/  ISETP.GE.U32.AND P1, PT, R16, UR4, PT ;  /* 0x0000000410007c0c */ /* 0x000fe2000bf26070 */
[----:B------:R-:W-:Y:S02]  /*5440*/  IMAD.MOV.U32 R20, RZ, RZ, -0x1 ;  /* 0xffffffffff147424 */ /* 0x000fe400078e00ff */
[----:B------:R-:W-:Y:S01]  /*5450*/  IMAD.MOV.U32 R13, RZ, RZ, -0x1 ;  /* 0xffffffffff0d7424 */ /* 0x000fe200078e00ff */
[----:B------:R-:W-:-:S13]  /*5460*/  ISETP.GE.U32.AND.EX P1, PT, R17, UR5, PT, P1 ;  /* 0x0000000511007c0c */ /* 0x000fda000bf26110 */
        /* <DEDUP_REMOVED lines=19> */
.L_x_101:
[----:B------:R-:W2:Y:S01]  /*55a0*/  LDC.64 R30, c[0x0][0x8e8] ;  /* 0x00023a00ff1e7b82 */ /* 0x000ea20000000a00 */
[-CC-:B------:R-:W-:Y:S02]  /*55b0*/  SHF.R.U64 R23, R14, R8.reuse, R15.reuse ;  /* 0x000000080e177219 */ /* 0x180fe4000000120f */
[----:B------:R-:W-:Y:S02]  /*55c0*/  SHF.R.U32.HI R8, RZ, R8, R15 ;  /* 0x00000008ff087219 */ /* 0x000fe4000001160f */
[----:B------:R-:W-:Y:S02]  /*55d0*/  IADD3 R13, P1, RZ, -R23, RZ ;  /* 0x80000017ff0d7210 */ /* 0x000fe40007f3e0ff */
[----:B------:R-:W-:Y:S01]  /*55e0*/  MOV R34, 0x1 ;  /* 0x0000000100227802 */ /* 0x000fe20000000f00 */
[----:B------:R-:W3:Y:S02]  /*55f0*/  LDC R12, c[0x0][0x8c0] ;  /* 0x00023000ff0c7b82 */ /* 0x000ee40000000800 */
[----:B------:R-:W-:-:S04]  /*5600*/  IMAD.X R11, RZ, RZ, ~R8, P1 ;  /* 0x000000ffff0b7224 */ /* 0x000fc800008e0e08 */
[-C--:B------:R-:W-:Y:S02]  /*5610*/  IMAD R8, R11, R26.reuse, RZ ;  /* 0x0000001a0b087224 */ /* 0x080fe400078e02ff */
[----:B------:R-:W4:Y:S01]  /*5620*/  LDC R14, c[0x0][0x8b0] ;  /* 0x00022c00ff0e7b82 */ /* 0x000f220000000800 */
[----:B------:R-:W-:-:S04]  /*5630*/  IMAD.WIDE.U32 R10, R13, R26, R16 ;  /* 0x0000001a0d0a7225 */ /* 0x000fc800078e0010 */
[----:B------:R-:W-:-:S03]  /*5640*/  IMAD R13, R13, R27, R8 ;  /* 0x0000001b0d0d7224 */ /* 0x000fc600078e0208 */
[----:B------:R-:W5:Y:S01]  /*5650*/  LDC R29, c[0x0][0x900] ;  /* 0x00024000ff1d7b82 */ /* 0x000f620000000800 */
[----:B------:R-:W-:Y:S01]  /*5660*/  IMAD.IADD R11, R11, 0x1, R13 ;  /* 0x000000010b0b7824 */ /* 0x000fe200078e020d */
[----:B--2---:R-:W-:-:S04]  /*5670*/  ISETP.NE.U32.AND P1, PT, R30, RZ, PT ;  /* 0x000000ff1e00720c */ /* 0x004fc80003f25070 */
[----:B------:R-:W-:Y:S02]  /*5680*/  ISETP.NE.AND.EX P1, PT, R31, RZ, PT, P1 ;  /* 0x000000ff1f00720c */ /* 0x000fe40003f25310 */
[----:B------:R-:W2:Y:S01]  /*5690*/  LDC R26, c[0x0][0x8a8] ;  /* 0x00022a00ff1a7b82 */ /* 0x000ea20000000800 */
[-CC-:B---3--:R-:W-:Y:S01]  /*56a0*/  SHF.R.U64 R20, R10, R12.reuse, R11.reuse ;  /* 0x0000000c0a147219 */ /* 0x188fe2000000120b */
[----:B------:R-:W-:Y:S01]  /*56b0*/  IMAD.MOV.U32 R10, RZ, RZ, -0x1 ;  /* 0xffffffffff0a7424 */ /* 0x000fe200078e00ff */
[----:B------:R-:W-:-:S05]  /*56c0*/  SHF.R.U32.HI R11, RZ, R12, R11 ;  /* 0x0000000cff0b7219 */ /* 0x000fca000001160b */
[----:B------:R-:W3:Y:S01]  /*56d0*/  LDC R28, c[0x0][0x8f0] ;  /* 0x00023c00ff1c7b82 */ /* 0x000ee20000000800 */
[-CC-:B----4-:R-:W-:Y:S02]  /*56e0*/  SHF.R.U64 R25, R20, R14.reuse, R11.reuse ;  /* 0x0000000e14197219 */ /* 0x190fe4000000120b */
[----:B------:R-:W-:-:S05]  /*56f0*/  SHF.R.U32.HI R8, RZ, R14, R11 ;  /* 0x0000000eff087219 */ /* 0x000fca000001160b */
[----:B------:R-:W4:Y:S01]  /*5700*/  LDC R32, c[0x0][0x8e0] ;  /* 0x00023800ff207b82 */ /* 0x000f220000000800 */
[-C--:B-----5:R-:W-:Y:S02]  /*5710*/  SHF.L.U32 R10, R10, R29.reuse, RZ ;  /* 0x0000001d0a0a7219 */ /* 0x0a0fe400000006ff */
[-CC-:B------:R-:W-:Y:S02]  /*5720*/  SHF.R.U64 R27, R25, R29.reuse, R8.reuse ;  /* 0x0000001d191b7219 */ /* 0x180fe40000001208 */
[----:B------:R-:W-:Y:S02]  /*5730*/  LOP3.LUT R36, RZ, R10, RZ, 0x33, !PT ;  /* 0x0000000aff247212 */ /* 0x000fe400078e33ff */
[----:B------:R-:W-:Y:S01]  /*5740*/  SHF.R.U32.HI R11, RZ, R29, R8 ;  /* 0x0000001dff0b7219 */ /* 0x000fe20000011608 */
[----:B------:R-:W1:Y:S01]  /*5750*/  LDC R33, c[0x0][0x8b8] ;  /* 0x00022e00ff217b82 */ /* 0x000e620000000800 */
[----:B------:R-:W-:Y:S01]  /*5760*/  IMAD.MOV.U32 R10, RZ, RZ, R27 ;  /* 0x000000ffff0a7224 */ /* 0x000fe200078e001b */
[----:B------:R-:W-:Y:S06]  /*5770*/  @!P1 BRA `(.L_x_102) ;  /* 0x0000000000289947 */ /* 0x000fec0003800000 */
        /* <DEDUP_REMOVED lines=10> */
.L_x_102:
[----:B------:R-:W-:Y:S01]  /*5820*/  ISETP.NE.AND P1, PT, R2, 0x1, PT ;  /* 0x000000010200780c */ /* 0x000fe20003f25270 */
[----:B------:R-:W-:Y:S01]  /*5830*/  IMAD.MOV.U32 R13, RZ, RZ, R23 ;  /* 0x000000ffff0d7224 */ /* 0x000fe200078e0017 */
[----:B---3--:R-:W-:Y:S01]  /*5840*/  SHF.R.U64 R8, R10, R28, R11 ;  /* 0x0000001c0a087219 */ /* 0x008fe2000000120b */
[----:B--2---:R-:W-:Y:S01]  /*5850*/  VIADD R11, R26, 0xffffffff ;  /* 0xffffffff1a0b7836 */ /* 0x004fe20000000000 */
[----:B------:R-:W-:Y:S02]  /*5860*/  SHF.L.U32 R34, R34, R29, RZ ;  /* 0x0000001d22227219 */ /* 0x000fe400000006ff */
[----:B------:R-:W-:Y:S01]  /*5870*/  LOP3.LUT R7, R25, R36, RZ, 0xc0, !PT ;  /* 0x0000002419077212 */ /* 0x000fe200078ec0ff */
[----:B------:R-:W-:-:S04]  /*5880*/  IMAD.MOV R10, RZ, RZ, -R8 ;  /* 0x000000ffff0a7224 */ /* 0x000fc800078e0a08 */
[----:B------:R-:W-:Y:S01]  /*5890*/  IMAD R8, R34, R8, R7 ;  /* 0x0000000822087224 */ /* 0x000fe200078e0207 */
[----:B------:R-:W-:Y:S01]  /*58a0*/  LOP3.LUT R7, R20, R11, RZ, 0xc0, !PT ;  /* 0x0000000b14077212 */ /* 0x000fe200078ec0ff */
[----:B------:R-:W-:Y:S02]  /*58b0*/  @P1 IMAD R3, R9, R24, R6 ;  /* 0x0000001809031224 */ /* 0x000fe400078e0206 */
[----:B----4-:R-:W-:Y:S02]  /*58c0*/  IMAD R6, R10, R32, R27 ;  /* 0x000000200a067224 */ /* 0x010fe400078e021b */
[----:B-1----:R-:W-:Y:S02]  /*58d0*/  IMAD R3, R8, R33, R3 ;  /* 0x0000002108037224 */ /* 0x002fe400078e0203 */
[----:B------:R-:W-:Y:S02]  /*58e0*/  IMAD R6, R6, R26, R7 ;  /* 0x0000001a06067224 */ /* 0x000fe400078e0207 */
[----:B------:R-:W-:-:S03]  /*58f0*/  IMAD.MOV.U32 R8, RZ, RZ, 0x1 ;  /* 0x00000001ff087424 */ /* 0x000fc600078e00ff */
[----:B------:R-:W-:Y:S02]  /*5900*/  SEL R20, R6, R3, !P1 ;  /* 0x0000000306147207 */ /* 0x000fe40004800000 */
[----:B------:R-:W-:-:S07]  /*5910*/  SEL R21, R3, R6, !P1 ;  /* 0x0000000603157207 */ /* 0x000fce0004800000 */
.L_x_100:
[----:B------:R-:W-:-:S08]  /*5920*/  NOP ;  /* 0x0000000000007918 */ /* 0x000fd00000000000 */
[----:B------:R-:W2:-:S00]  /*5930*/  USETMAXREG.DEALLOC.CTAPOOL 0x28 ;  /* 0x00000028000079c8 */ /* 0x000e8000080e0500 */
[----:B--2---:R-:W-:-:S13]  /*5940*/  ISETP.NE.AND P1, PT, R0, 0x1, PT ;  /* 0x000000010000780c */ /* 0x004fda0003f25270 */
[----:B------:R-:W-:Y:S05]  /*5950*/  @!P1 BRA `(.L_x_14) ;  /* 0x0000002000949947 */ /* 0x000fea0003800000 */
[----:B------:R-:W-:Y:S05]  /*5960*/  @!P4 BRA `(.L_x_103) ;  /* 0x0000001000a8c947 */ /* 0x000fea0003800000 */
[----:B------:R-:W-:-:S13]  /*5970*/  ISETP.NE.OR P0, PT, R0, 0x2, P0 ;  /* 0x000000020000780c */ /* 0x000fda0000705670 */
[----:B------:R-:W-:Y:S05]  /*5980*/  @P0 BRA `(.L_x_14) ;  /* 0x0000002000880947 */ /* 0x000fea0003800000 */
[----:B------:R-:W-:-:S13]  /*5990*/  LOP3.LUT P1, RZ, R8, 0xff, RZ, 0xc0, !PT ;  /* 0x000000ff08ff7812 */ /* 0x000fda000782c0ff */
[----:B------:R-:W-:Y:S05]  /*59a0*/  @!P1 BRA `(.L_x_104) ;  /* 0x0000000000189947 */ /* 0x000fea0003800000 */
[----:B------:R-:W-:Y:S01]  /*59b0*/  UMOV UR4, 0x400 ;  /* 0x0000040000047882 */ /* 0x000fe20000000000 */
[----:B------:R-:W-:Y:S01]  /*59c0*/  IMAD.MOV.U32 R0, RZ, RZ, RZ ;  /* 0x000000ffff007224 */ /* 0x000fe200078e00ff */
[----:B-1----:R-:W-:-:S04]  /*59d0*/  ULEA UR4, UR36, UR4, 0x18 ;  /* 0x0000000424047291 */ /* 0x002fc8000f8ec03f */
[----:B------:R-:W-:-:S05]  /*59e0*/  SHF.L.U32 R0, R0, 0x1f, RZ ;  /* 0x0000001f00007819 */ /* 0x000fca00000006ff */
[----:B------:R-:W1:Y:S02]  /*59f0*/  SYNCS.PHASECHK.TRANS64.TRYWAIT P0, [UR4+0x88], R0 ;  /* 0x00008800ff0075a7 */ /* 0x000e640008000144 */
[----:B-1----:R-:W-:Y:S05]  /*5a00*/  @!P0 BRA `(.L_x_105) ;  /* 0x0000002000f08947 */ /* 0x002fea0003800000 */
.L_x_104:
[----:B-1----:R-:W-:Y:S01]  /*5a10*/  PRMT R0, RZ, 0x7610, R0 ;  /* 0x00007610ff007816 */ /* 0x002fe20000000000 */
[----:B------:R-:W-:Y:S06]  /*5a20*/  @P3 BRA `(.L_x_106) ;  /* 0x0000000000243947 */ /* 0x000fec0003800000 */
[----:B------:R-:W-:Y:S02]  /*5a30*/  ULDC.64 UR4, c[0x0][0x588] ;  /* 0x0001620000047ab9 */ /* 0x000fe40000000a00 */
[----:B------:R-:W-:-:S04]  /*5a40*/  ISETP.NE.U32.AND P0, PT, RZ, UR4, PT ;  /* 0x00000004ff007c0c */ /* 0x000fc8000bf05070 */
[----:B------:R-:W-:-:S13]  /*5a50*/  ISETP.NE.AND.EX P0, PT, RZ, UR5, PT, P0 ;  /* 0x00000005ff007c0c */ /* 0x000fda000bf05300 */
[----:B------:R-:W-:Y:S05]  /*5a60*/  @!P0 BRA `(.L_x_107) ;  /* 0x00000000000c8947 */ /* 0x000fea0003800000 */
[----:B------:R2:W5:Y:S01]  /*5a70*/  LDG.E R3, desc[UR40][R4.64] ;  /* 0x0000002804037981 */ /* 0x000562000c1e1900 */
[----:B------:R-:W-:Y:S01]  /*5a80*/  IMAD.MOV.U32 R0, RZ, RZ, 0x1 ;  /* 0x00000001ff007424 */ /* 0x000fe200078e00ff */
[----:B------:R-:W-:Y:S06]  /*5a90*/  BRA `(.L_x_106) ;  /* 0x0000000000087947 */ /* 0x000fec0003800000 */
.L_x_107:
[----:B------:R-:W1:Y:S01]  /*5aa0*/  LDC R3, c[0x0][0x580] ;  /* 0x00016000ff037b82 */ /* 0x000e620000000800 */
[----:B------:R-:W-:-:S07]  /*5ab0*/  IMAD.MOV.U32 R0, RZ, RZ, 0x1 ;  /* 0x00000001ff007424 */ /* 0x000fce00078e00ff */
.L_x_106:
[----:B------:R-:W-:Y:S01]  /*5ac0*/  IMAD.MOV.U32 R8, RZ, RZ, 0x1 ;  /* 0x00000001ff087424 */ /* 0x000fe200078e00ff */
[----:B------:R-:W-:Y:S06]  /*5ad0*/  @!P1 BRA `(.L_x_108) ;  /* 0x0000000c00dc9947 */ /* 0x000fec0003800000 */
[----:B------:R-:W3:Y:S01]  /*5ae0*/  LDC R9, c[0x0][0x900] ;  /* 0x00024000ff097b82 */ /* 0x000ee20000000800 */
[----:B--2---:R-:W-:Y:S01]  /*5af0*/  IMAD.MOV.U32 R4, RZ, RZ, -0x1 ;  /* 0xffffffffff047424 */ /* 0x004fe200078e00ff */
[----:B------:R-:W-:Y:S01]  /*5b00*/  MOV R6, 0x1 ;  /* 0x0000000100067802 */ /* 0x000fe20000000f00 */
[----:B------:R-:W-:Y:S01]  /*5b10*/  IMAD.MOV.U32 R8, RZ, RZ, 0x1 ;  /* 0x00000001ff087424 */ /* 0x000fe200078e00ff */
[----:B------:R-:W-:Y:S01]  /*5b20*/  LOP3.LUT R10, R19, 0x2, RZ, 0xfc, !PT ;  /* 0x00000002130a7812 */ /* 0x000fe200078efcff */
[----:B------:R-:W-:Y:S01]  /*5b30*/  ULDC.64 UR6, c[0x0][0x198] ;  /* 0x0000660000067ab9 */ /* 0x000fe20000000a00 */
[----:B------:R-:W-:Y:S01]  /*5b40*/  ULDC.64 UR14, c[0x0][0x588] ;  /* 0x00016200000e7ab9 */ /* 0x000fe20000000a00 */
[----:B------:R-:W-:Y:S01]  /*5b50*/  ULDC.64 UR22, c[0x0][0x8f8] ;  /* 0x00023e0000167ab9 */ /* 0x000fe20000000a00 */
[----:B------:R-:W2:Y:S01]  /*5b60*/  LDC R11, c[0x0][0x8a8] ;  /* 0x00022a00ff0b7b82 */ /* 0x000ea20000000800 */
[----:B------:R-:W-:Y:S01]  /*5b70*/  ULDC.64 UR24, c[0x0][0x590] ;  /* 0x0001640000187ab9 */ /* 0x000fe20000000a00 */
[----:B---3--:R-:W-:-:S02]  /*5b80*/  SHF.L.U32 R4, R4, R9, RZ ;  /* 0x0000000904047219 */ /* 0x008fc400000006ff */
[----:B------:R-:W-:Y:S02]  /*5b90*/  SHF.L.U32 R9, R6, R9, RZ ;  /* 0x0000000906097219 */ /* 0x000fe400000006ff */
[----:B------:R-:W-:Y:S01]  /*5ba0*/  LOP3.LUT R12, RZ, R4, RZ, 0x33, !PT ;  /* 0x00000004ff0c7212 */ /* 0x000fe200078e33ff */
[----:B--2---:R-:W-:-:S07]  /*5bb0*/  VIADD R11, R11, 0xffffffff ;  /* 0xffffffff0b0b7836 */ /* 0x004fce0000000000 */
.L_x_140:
[----:B------:R-:W-:Y:S02]  /*5bc0*/  ISETP.NE.U32.AND P0, PT, RZ, UR24, PT ;  /* 0x00000018ff007c0c */ /* 0x000fe4000bf05070 */
[----:B------:R-:W-:Y:S02]  /*5bd0*/  R2UR UR19, R21 ;  /* 0x00000000151372ca */ /* 0x000fe400000e0000 */
[----:B------:R-:W-:Y:S02]  /*5be0*/  R2UR UR18, R20 ;  /* 0x00000000141272ca */ /* 0x000fe400000e0000 */
[----:B------:R-:W-:-:S09]  /*5bf0*/  ISETP.NE.AND.EX P0, PT, RZ, UR25, PT, P0 ;  /* 0x00000019ff007c0c */ /* 0x000fd2000bf05300 */
[----:B------:R-:W-:Y:S02]  /*5c00*/  USHF.L.U32 UR19, UR19, 0x8, URZ ;  /* 0x0000000813137899 */ /* 0x000fe4000800063f */
[----:B------:R-:W-:Y:S02]  /*5c10*/  USHF.L.U32 UR18, UR18, 0x6, URZ ;  /* 0x0000000612127899 */ /* 0x000fe4000800063f */
[----:B--234-:R-:W-:Y:S10]  /*5c20*/  @!P0 BRA `(.L_x_109) ;  /* 0x00000000002c8947 */ /* 0x01cff40003800000 */
[----:B------:R-:W-:-:S04]  /*5c30*/  ISETP.NE.U32.AND P1, PT, RZ, UR14, PT ;  /* 0x0000000eff007c0c */ /* 0x000fc8000bf25070 */
[----:B------:R-:W-:-:S13]  /*5c40*/  ISETP.NE.AND.EX P1, PT, RZ, UR15, PT, P1 ;  /* 0x0000000fff007c0c */ /* 0x000fda000bf25310 */
[----:B------:R-:W-:Y:S05]  /*5c50*/  @!P1 BRA `(.L_x_110) ;  /* 0x0000000000189947 */ /* 0x000fea0003800000 */
[----:B------:R-:W2:Y:S01]  /*5c60*/  LDC.64 R4, c[0x0][0x588] ;  /* 0x00016200ff047b82 */ /* 0x000ea20000000a00 */
[----:B-1---5:R-:W-:-:S04]  /*5c70*/  IMAD R3, R13, UR24, RZ ;  /* 0x000000180d037c24 */ /* 0x022fc8000f8e02ff */
[----:B--2---:R-:W-:-:S05]  /*5c80*/  IMAD.WIDE R4, R3, 0x4, R4 ;  /* 0x0000000403047825 */ /* 0x004fca00078e0204 */
[----:B------:R3:W5:Y:S01]  /*5c90*/  LDG.E R3, desc[UR40][R4.64] ;  /* 0x0000002804037981 */ /* 0x000762000c1e1900 */
[----:B------:R-:W-:Y:S01]  /*5ca0*/  IMAD.MOV.U32 R0, RZ, RZ, 0x1 ;  /* 0x00000001ff007424 */ /* 0x000fe200078e00ff */
[----:B------:R-:W-:Y:S06]  /*5cb0*/  BRA `(.L_x_109) ;  /* 0x0000000000087947 */ /* 0x000fec0003800000 */
.L_x_110:
[----:B-1---5:R-:W2:Y:S01]  /*5cc0*/  LDC R3, c[0x0][0x580] ;  /* 0x00016000ff037b82 */ /* 0x022ea20000000800 */
[----:B------:R-:W-:-:S07]  /*5cd0*/  IMAD.MOV.U32 R0, RZ, RZ, 0x1 ;  /* 0x00000001ff007424 */ /* 0x000fce00078e00ff */
.L_x_109:
[----:B------:R-:W-:Y:S05]  /*5ce0*/  @!P0 BRA `(.L_x_111) ;  /* 0x00000000001c8947 */ /* 0x000fea0003800000 */
[----:B------:R-:W-:-:S13]  /*5cf0*/  LOP3.LUT P2, RZ, R0, 0xff, RZ, 0xc0, !PT ;  /* 0x000000ff00ff7812 */ /* 0x000fda000784c0ff */
[----:B---3--:R-:W3:Y:S02]  /*5d00*/  @!P2 LDC.64 R4, c[0x0][0x588] ;  /* 0x00016200ff04ab82 */ /* 0x008ee40000000a00 */
[----:B---3--:R-:W-:-:S04]  /*5d10*/  @!P2 ISETP.NE.U32.AND P0, PT, R4, RZ, PT ;  /* 0x000000ff0400a20c */ /* 0x008fc80003f05070 */
[----:B------:R-:W-:Y:S02]  /*5d20*/  @!P2 ISETP.NE.AND.EX P1, PT, R5, RZ, PT, P0 ;  /* 0x000000ff0500a20c */ /* 0x000fe40003f25300 */
[----:B-12--5:R-:W-:Y:S02]  /*5d30*/  @P2 FSETP.EQ.AND P0, PT, R3, RZ, PT ;  /* 0x000000ff0300220b */ /* 0x026fe40003f02000 */
[----:B------:R-:W-:Y:S01]  /*5d40*/  @!P2 PLOP3.LUT P0, PT, P1, PT, PT, 0x8, 0x0 ;  /* 0x000000000000a81c */ /* 0x000fe20000f0e170 */
[----:B------:R-:W-:-:S12]  /*5d50*/  BRA `(.L_x_112) ;  /* 0x0000000000047947 */ /* 0x000fd80003800000 */
.L_x_111:
[----:B-12--5:R-:W-:-:S13]  /*5d60*/  FSETP.EQ.AND P0, PT, R3, RZ, PT ;  /* 0x000000ff0300720b */ /* 0x026fda0003f02000 */
.L_x_112:
[----:B------:R-:W-:Y:S02]  /*5d70*/  ISETP.NE.AND P2, PT, R10, 0x3, PT ;  /* 0x000000030a00780c */ /* 0x000fe40003f45270 */
[----:B------:R-:W-:-:S04]  /*5d80*/  ELECT P1, URZ, PT ;  /* 0x00000000003f782f */ /* 0x000fc80003820000 */
[----:B------:R-:W-:-:S07]  /*5d90*/  PLOP3.LUT P0, PT, P1, P0, PT, 0x20, 0x0 ;  /* 0x000000000000781c */ /* 0x000fce0000f00470 */
[----:B------:R-:W-:Y:S06]  /*5da0*/  @!P2 BRA `(.L_x_113) ;  /* 0x000000000004a947 */ /* 0x000fec0003800000 */
[----:B------:R-:W-:Y:S01]  /*5db0*/  BPT.TRAP 0x1 ;  /* 0x000000040000795c */ /* 0x000fe20000300000 */
.L_x_113:
[----:B------:R-:W1:Y:S01]  /*5dc0*/  S2UR UR36, SR_CgaCtaId ;  /* 0x00000000002479c3 */ /* 0x000e620000008800 */
[----:B------:R-:W-:Y:S01]  /*5dd0*/  UMOV UR4, 0x400 ;  /* 0x0000040000047882 */ /* 0x000fe20000000000 */
[----:B---3--:R-:W-:Y:S01]  /*5de0*/  SHF.L.U32 R4, R8, 0x1f, RZ ;  /* 0x0000001f08047819 */ /* 0x008fe200000006ff */
[----:B-1----:R-:W-:-:S09]  /*5df0*/  ULEA UR5, UR36, UR4, 0x18 ;  /* 0x0000000424057291 */ /* 0x002fd2000f8ec03f */
[----:B------:R-:W1:Y:S02]  /*5e00*/  SYNCS.PHASECHK.TRANS64.TRYWAIT P1, [UR5+0x60], R4 ;  /* 0x00006004ff0075a7 */ /* 0x000e640008020145 */
[----:B-1----:R-:W-:Y:S05]  /*5e10*/  @!P1 BRA `(.L_x_114) ;  /* 0x0000002000049947 */ /* 0x002fea0003800000 */
.L_x_171:
[----:B------:R-:W-:Y:S04]  /*5e20*/  BSSY B0, `(.L_x_115) ;  /* 0x000000e000007945 */ /* 0x000fe80003800000 */
[----:B------:R-:W-:Y:S05]  /*5e30*/  @!P0 BRA `(.L_x_116) ;  /* 0x0000000000308947 */ /* 0x000fea0003800000 */
[----:B------:R-:W-:Y:S01]  /*5e40*/  R2UR UR20, R13 ;  /* 0x000000000d1472ca */ /* 0x000fe200000e0000 */
[----:B------:R-:W-:Y:S02]  /*5e50*/  UIADD3 UR8, UP0, UR6, 0x3f0, URZ ;  /* 0x000003f006087890 */ /* 0x000fe4000ff1e03f */
[----:B------:R-:W-:Y:S02]  /*5e60*/  UIADD3 UR16, UR5, 0x200, URZ ;  /* 0x0000020005107890 */ /* 0x000fe4000fffe03f */
[----:B------:R-:W-:Y:S02]  /*5e70*/  UIADD3 UR17, UR5, 0x40, URZ ;  /* 0x0000004005117890 */ /* 0x000fe4000fffe03f */
[----:B------:R-:W-:Y:S01]  /*5e80*/  UIADD3.X UR9, URZ, UR7, URZ, UP0, !UPT ;  /* 0x000000073f097290 */ /* 0x000fe200087fe43f */
[----:B------:R-:W-:Y:S01]  /*5e90*/  UMOV UR10, 0x0 ;  /* 0x00000000000a7882 */ /* 0x000fe20000000000 */
[----:B------:R-:W-:-:S07]  /*5ea0*/  UMOV UR11, 0x10000000 ;  /* 0x10000000000b7882 */ /* 0x000fce0000000000 */
[----:B------:R2:W-:Y:S02]  /*5eb0*/  UTMALDG.3D [UR16], [UR8], desc[UR10] ;  /* 0x00000a10080075b4 */ /* 0x0005e40008011000 */
[----:B--2---:R-:W-:Y:S05]  /*5ec0*/  @!P2 BRA `(.L_x_117) ;  /* 0x000000000004a947 */ /* 0x004fea0003800000 */
[----:B------:R-:W-:Y:S01]  /*5ed0*/  BPT.TRAP 0x1 ;  /* 0x000000040000795c */ /* 0x000fe20000300000 */
.L_x_117:
[----:B-1----:R-:W1:Y:S02]  /*5ee0*/  LDC R5, c[0x0][0x800] ;  /* 0x00020000ff057b82 */ /* 0x002e640000000800 */
[----:B-1----:R2:W-:Y:S02]  /*5ef0*/  SYNCS.ARRIVE.TRANS64.RED.A0TR RZ, [UR5+0x40], R5 ;  /* 0x00004005ffff79a7 */ /* 0x0025e40008300405 */
.L_x_116:
[----:B------:R-:W-:Y:S05]  /*5f00*/  BSYNC B0 ;  /* 0x0000000000007941 */ /* 0x000fea0003800000 */
.L_x_115:
[----:B------:R-:W-:Y:S05]  /*5f10*/  @!P2 BRA `(.L_x_118) ;  /* 0x000000000004a947 */ /* 0x000fea0003800000 */
[----:B------:R-:W-:Y:S01]  /*5f20*/  BPT.TRAP 0x1 ;  /* 0x000000040000795c */ /* 0x000fe20000300000 */
.L_x_118:
[----:B------:R-:W-:-:S04]  /*5f30*/  UIADD3 UR4, UR5, 0x40, URZ ;  /* 0x0000004005047890 */ /* 0x000fc8000fffe03f */
[----:B------:R-:W-:-:S09]  /*5f40*/  UPRMT UR4, UR36, 0x654, UR4 ;  /* 0x0000065424047896 */ /* 0x000fd20008000004 */
[----:B------:R-:W-:Y:S01]  /*5f50*/  SYNCS.ARRIVE.TRANS64.RED.A1T0 RZ, [UR4], RZ ;  /* 0x000000ffffff79a7 */ /* 0x000fe20008100404 */
[----:B------:R-:W-:Y:S05]  /*5f60*/  @!P2 BRA `(.L_x_119) ;  /* 0x000000000004a947 */ /* 0x000fea0003800000 */
[----:B------:R-:W-:Y:S01]  /*5f70*/  BPT.TRAP 0x1 ;  /* 0x000000040000795c */ /* 0x000fe20000300000 */
.L_x_119:
[----:B------:R-:W3:Y:S02]  /*5f80*/  SYNCS.PHASECHK.TRANS64.TRYWAIT P1, [UR5+0x68], R4 ;  /* 0x00006804ff0075a7 */ /* 0x000ee40008020145 */
[----:B---3--:R-:W-:Y:S05]  /*5f90*/  @!P1 BRA `(.L_x_120) ;  /* 0x0000001c00bc9947 */ /* 0x008fea0003800000 */
.L_x_172:
[----:B------:R-:W-:Y:S04]  /*5fa0*/  BSSY B0, `(.L_x_121) ;  /* 0x0000010000007945 */ /* 0x000fe80003800000 */
[----:B------:R-:W-:Y:S05]  /*5fb0*/  @!P0 BRA `(.L_x_122) ;  /* 0x0000000000388947 */ /* 0x000fea0003800000 */
[----:B------:R-:W-:Y:S01]  /*5fc0*/  UIADD3 UR16, UP0, UR6, 0x3f0, URZ ;  /* 0x000003f006107890 */ /* 0x000fe2000ff1e03f */
[----:B------:R-:W-:Y:S01]  /*5fd0*/  R2UR UR12, R13 ;  /* 0x000000000d0c72ca */ /* 0x000fe200000e0000 */
[----:B------:R-:W-:Y:S02]  /*5fe0*/  UIADD3 UR11, UR19, 0x80, URZ ;  /* 0x00000080130b7890 */ /* 0x000fe4000fffe03f */
[----:B------:R-:W-:Y:S02]  /*5ff0*/  UIADD3 UR8, UR5, 0x2200, URZ ;  /* 0x0000220005087890 */ /* 0x000fe4000fffe03f */
[----:B------:R-:W-:Y:S02]  /*6000*/  UIADD3 UR9, UR5, 0x48, URZ ;  /* 0x0000004805097890 */ /* 0x000fe4000fffe03f */
[----:B------:R-:W-:Y:S01]  /*6010*/  UIADD3.X UR17, URZ, UR7, URZ, UP0, !UPT ;  /* 0x000000073f117290 */ /* 0x000fe200087fe43f */
[----:B------:R-:W-:Y:S01]  /*6020*/  UMOV UR20, 0x0 ;  /* 0x0000000000147882 */ /* 0x000fe20000000000 */
[----:B------:R-:W-:Y:S01]  /*6030*/  UMOV UR21, 0x10000000 ;  /* 0x1000000000157882 */ /* 0x000fe20000000000 */
[----:B------:R-:W-:-:S06]  /*6040*/  UMOV UR10, UR18 ;  /* 0x00000012000a7c82 */ /* 0x000fcc0008000000 */
[----:B------:R3:W-:Y:S02]  /*6050*/  UTMALDG.3D [UR8], [UR16], desc[UR20] ;  /* 0x00001408100075b4 */ /* 0x0007e40008011000 */
[----:B---3--:R-:W-:Y:S05]  /*6060*/  @!P2 BRA `(.L_x_123) ;  /* 0x000000000004a947 */ /* 0x008fea0003800000 */
[----:B------:R-:W-:Y:S01]  /*6070*/  BPT.TRAP 0x1 ;  /* 0x000000040000795c */ /* 0x000fe20000300000 */
.L_x_123:
[----:B-12---:R-:W1:Y:S02]  /*6080*/  LDC R5, c[0x0][0x800] ;  /* 0x00020000ff057b82 */ /* 0x006e640000000800 */
[----:B-1----:R3:W-:Y:S02]  /*6090*/  SYNCS.ARRIVE.TRANS64.RED.A0TR RZ, [UR5+0x48], R5 ;  /* 0x00004805ffff79a7 */ /* 0x0027e40008300405 */
.L_x_122:
[----:B------:R-:W-:Y:S05]  /*60a0*/  BSYNC B0 ;  /* 0x0000000000007941 */ /* 0x000fea0003800000 */
.L_x_121:
[----:B------:R-:W-:Y:S05]  /*60b0*/  @!P2 BRA `(.L_x_124) ;  /* 0x000000000004a947 */ /* 0x000fea0003800000 */
[----:B------:R-:W-:Y:S01]  /*60c0*/  BPT.TRAP 0x1 ;  /* 0x000000040000795c */ /* 0x000fe20000300000 */
.L_x_124:
[----:B------:R-:W-:Y:S02]  /*60d0*/  UIADD3 UR4, UR5, 0x48, URZ ;  /* 0x0000004805047890 */ /* 0x000fe4000fffe03f */
[----:B------:R-:W-:Y:S02]  /*60e0*/  UIADD3 UR10, UR18, 0x20, URZ ;  /* 0x00000020120a7890 */ /* 0x000fe4000fffe03f */
[----:B------:R-:W-:-:S09]  /*60f0*/  UPRMT UR4, UR36, 0x654, UR4 ;  /* 0x0000065424047896 */ /* 0x000fd20008000004 */
[----:B------:R-:W-:Y:S01]  /*6100*/  SYNCS.ARRIVE.TRANS64.RED.A1T0 RZ, [UR4], RZ ;  /* 0x000000ffffff79a7 */ /* 0x000fe20008100404 */
[----:B------:R-:W-:Y:S05]  /*6110*/  @!P2 BRA `(.L_x_125) ;  /* 0x000000000004a947 */ /* 0x000fea0003800000 */
[----:B------:R-:W-:Y:S01]  /*6120*/  BPT.TRAP 0x1 ;  /* 0x000000040000795c */ /* 0x000fe20000300000 */
.L_x_125:
[----:B------:R-:W4:Y:S02]  /*6130*/  SYNCS.PHASECHK.TRANS64.TRYWAIT P1, [UR5+0x70], R4 ;  /* 0x00007004ff0075a7 */ /* 0x000f240008020145 */
[----:B----4-:R-:W-:Y:S05]  /*6140*/  @!P1 BRA `(.L_x_126) ;  /* 0x0000001c00689947 */ /* 0x010fea0003800000 */
.L_x_173:
        /* <DEDUP_REMOVED lines=8> */
[----:B------:R-:W-:Y:S01]  /*61d0*/  UMOV UR21, 0x10000000 ;  /* 0x1000000000157882 */ /* 0x000fe20000000000 */
[----:B------:R-:W-:-:S06]  /*61e0*/  UMOV UR11, UR19 ;  /* 0x00000013000b7c82 */ /* 0x000fcc0008000000 */
[----:B------:R4:W-:Y:S02]  /*61f0*/  UTMALDG.3D [UR8], [UR16], desc[UR20] ;  /* 0x00001408100075b4 */ /* 0x0009e40008011000 */
[----:B----4-:R-:W-:Y:S05]  /*6200*/  @!P2 BRA `(.L_x_129) ;  /* 0x000000000004a947 */ /* 0x010fea0003800000 */
[----:B------:R-:W-:Y:S01]  /*6210*/  BPT.TRAP 0x1 ;  /* 0x000000040000795c */ /* 0x000fe20000300000 */
.L_x_129:
[----:B-123--:R-:W1:Y:S02]  /*6220*/  LDC R5, c[0x0][0x800] ;  /* 0x00020000ff057b82 */ /* 0x00ee640000000800 */
[----:B-1----:R4:W-:Y:S02]  /*6230*/  SYNCS.ARRIVE.TRANS64.RED.A0TR RZ, [UR5+0x50], R5 ;  /* 0x00005005ffff79a7 */ /* 0x0029e40008300405 */
.L_x_128:
[----:B------:R-:W-:Y:S05]  /*6240*/  BSYNC B0 ;  /* 0x0000000000007941 */ /* 0x000fea0003800000 */
.L_x_127:
[----:B------:R-:W-:Y:S05]  /*6250*/  @!P2 BRA `(.L_x_130) ;  /* 0x000000000004a947 */ /* 0x000fea0003800000 */
[----:B------:R-:W-:Y:S01]  /*6260*/  BPT.TRAP 0x1 ;  /* 0x000000040000795c */ /* 0x000fe20000300000 */
.L_x_130:
[----:B------:R-:W-:-:S04]  /*6270*/  UIADD3 UR4, UR5, 0x50, URZ ;  /* 0x0000005005047890 */ /* 0x000fc8000fffe03f */
[----:B------:R-:W-:-:S09]  /*6280*/  UPRMT UR4, UR36, 0x654, UR4 ;  /* 0x0000065424047896 */ /* 0x000fd20008000004 */
[----:B------:R-:W-:Y:S01]  /*6290*/  SYNCS.ARRIVE.TRANS64.RED.A1T0 RZ, [UR4], RZ ;  /* 0x000000ffffff79a7 */ /* 0x000fe20008100404 */
[----:B------:R-:W-:Y:S05]  /*62a0*/  @!P2 BRA `(.L_x_131) ;  /* 0x000000000004a947 */ /* 0x000fea0003800000 */
[----:B------:R-:W-:Y:S01]  /*62b0*/  BPT.TRAP 0x1 ;  /* 0x000000040000795c */ /* 0x000fe20000300000 */
.L_x_131:
[----:B------:R-:W5:Y:S02]  /*62c0*/  SYNCS.PHASECHK.TRANS64.TRYWAIT P1, [UR5+0x78], R4 ;  /* 0x00007804ff0075a7 */ /* 0x000f640008020145 */
[----:B-----5:R-:W-:Y:S05]  /*62d0*/  @!P1 BRA `(.L_x_132) ;  /* 0x0000001c001c9947 */ /* 0x020fea0003800000 */
.L_x_174:
[----:B------:R-:W-:Y:S04]  /*62e0*/  BSSY B0, `(.L_x_133) ;  /* 0x000000f000007945 */ /* 0x000fe80003800000 */
[----:B------:R-:W-:Y:S05]  /*62f0*/  @!P0 BRA `(.L_x_134) ;  /* 0x0000000000348947 */ /* 0x000fea0003800000 */
[----:B------:R-:W-:Y:S01]  /*6300*/  R2UR UR12, R13 ;  /* 0x000000000d0c72ca */ /* 0x000fe200000e0000 */
[----:B------:R-:W-:Y:S02]  /*6310*/  UIADD3 UR16, UP0, UR6, 0x3f0, URZ ;  /* 0x000003f006107890 */ /* 0x000fe4000ff1e03f */
[----:B------:R-:W-:Y:S02]  /*6320*/  UIADD3 UR11, UR19, 0x80, URZ ;  /* 0x00000080130b7890 */ /* 0x000fe4000fffe03f */
[----:B------:R-:W-:Y:S02]  /*6330*/  UIADD3 UR8, UR5, 0x6200, URZ ;  /* 0x0000620005087890 */ /* 0x000fe4000fffe03f */
[----:B------:R-:W-:Y:S02]  /*6340*/  UIADD3 UR9, UR5, 0x58, URZ ;  /* 0x0000005805097890 */ /* 0x000fe4000fffe03f */
[----:B------:R-:W-:Y:S01]  /*6350*/  UIADD3.X UR17, URZ, UR7, URZ, UP0, !UPT ;  /* 0x000000073f117290 */ /* 0x000fe200087fe43f */
[----:B------:R-:W-:Y:S01]  /*6360*/  UMOV UR20, 0x0 ;  /* 0x0000000000147882 */ /* 0x000fe20000000000 */
[----:B------:R-:W-:-:S07]  /*6370*/  UMOV UR21, 0x10000000 ;  /* 0x1000000000157882 */ /* 0x000fce0000000000 */
[----:B------:R1:W-:Y:S02]  /*6380*/  UTMALDG.3D [UR8], [UR16], desc[UR20] ;  /* 0x00001408100075b4 */ /* 0x0003e40008011000 */
[----:B-1----:R-:W-:Y:S05]  /*6390*/  @!P2 BRA `(.L_x_135) ;  /* 0x000000000004a947 */ /* 0x002fea0003800000 */
[----:B------:R-:W-:Y:S01]  /*63a0*/  BPT.TRAP 0x1 ;  /* 0x000000040000795c */ /* 0x000fe20000300000 */
.L_x_135:
[----:B------:R-:W1:Y:S02]  /*63b0*/  LDC R4, c[0x0][0x800] ;  /* 0x00020000ff047b82 */ /* 0x000e640000000800 */
[----:B-1----:R1:W-:Y:S02]  /*63c0*/  SYNCS.ARRIVE.TRANS64.RED.A0TR RZ, [UR5+0x58], R4 ;  /* 0x00005804ffff79a7 */ /* 0x0023e40008300405 */
.L_x_134:
[----:B------:R-:W-:Y:S05]  /*63d0*/  BSYNC B0 ;  /* 0x0000000000007941 */ /* 0x000fea0003800000 */
.L_x_133:
[----:B------:R-:W-:Y:S05]  /*63e0*/  @!P2 BRA `(.L_x_136) ;  /* 0x000000000004a947 */ /* 0x000fea0003800000 */
[----:B------:R-:W-:Y:S01]  /*63f0*/  BPT.TRAP 0x1 ;  /* 0x000000040000795c */ /* 0x000fe20000300000 */
.L_x_136:
[----:B------:R-:W-:Y:S01]  /*6400*/  IADD3 R16, P0, R16, UR38, RZ ;  /* 0x0000002610107c10 */ /* 0x000fe2000ff1e0ff */
[----:B------:R-:W-:Y:S01]  /*6410*/  UIADD3 UR4, UR5, 0x58, URZ ;  /* 0x0000005805047890 */ /* 0x000fe2000fffe03f */
[----:B------:R-:W-:Y:S01]  /*6420*/  LOP3.LUT R8, R8, 0x1, RZ, 0x3c, !PT ;  /* 0x0000000108087812 */ /* 0x000fe200078e3cff */
[----:B------:R-:W-:Y:S01]  /*6430*/  IMAD.MOV.U32 R21, RZ, RZ, -0x1 ;  /* 0xffffffffff157424 */ /* 0x000fe200078e00ff */
[----:B------:R-:W-:Y:S01]  /*6440*/  IADD3.X R17, R17, UR37, RZ, P0, !PT ;  /* 0x0000002511117c10 */ /* 0x000fe200087fe4ff */
[----:B------:R-:W-:Y:S01]  /*6450*/  UPRMT UR4, UR36, 0x654, UR4 ;  /* 0x0000065424047896 */ /* 0x000fe20008000004 */
[----:B------:R-:W-:Y:S01]  /*6460*/  ISETP.GE.U32.AND P0, PT, R16, UR22, PT ;  /* 0x0000001610007c0c */ /* 0x000fe2000bf06070 */
[----:B------:R-:W-:Y:S01]  /*6470*/  IMAD.MOV.U32 R20, RZ, RZ, -0x1 ;  /* 0xffffffffff147424 */ /* 0x000fe200078e00ff */
[----:B-1----:R-:W-:Y:S01]  /*6480*/  PRMT R4, RZ, 0x7610, R4 ;  /* 0x00007610ff047816 */ /* 0x002fe20000000004 */
[----:B------:R-:W-:Y:S01]  /*6490*/  IMAD.MOV.U32 R13, RZ, RZ, -0x1 ;  /* 0xffffffffff0d7424 */ /* 0x000fe200078e00ff */
[----:B------:R-:W-:-:S04]  /*64a0*/  ISETP.GE.U32.AND.EX P0, PT, R17, UR23, PT, P0 ;  /* 0x0000001711007c0c */ /* 0x000fc8000bf06100 */
[----:B------:R-:W-:Y:S09]  /*64b0*/  SYNCS.ARRIVE.TRANS64.RED.A1T0 RZ, [UR4], RZ ;  /* 0x000000ffffff79a7 */ /* 0x000ff20008100404 */
[----:B------:R-:W-:Y:S05]  /*64c0*/  @P0 BRA `(.L_x_137) ;  /* 0x0000000400580947 */ /* 0x000fea0003800000 */
[----:B------:R-:W1:Y:S01]  /*64d0*/  S2R R13, SR_CTAID.X ;  /* 0x00000000000d7919 */ /* 0x000e620000002500 */
[----:B------:R-:W5:Y:S01]  /*64e0*/  LDC.64 R14, c[0x0][0x8d0] ;  /* 0x00023400ff0e7b82 */ /* 0x000f620000000a00 */
[----:B------:R-:W-:Y:S01]  /*64f0*/  ULDC UR4, c[0x0][0x150] ;  /* 0x0000540000047ab9 */ /* 0x000fe20000000800 */
[----:B------:R-:W-:Y:S01]  /*6500*/  IMAD.MOV.U32 R22, RZ, RZ, R17 ;  /* 0x000000ffff167224 */ /* 0x000fe200078e0011 */
[----:B------:R-:W2:Y:S05]  /*6510*/  S2R R20, SR_CTAID.Y ;  /* 0x0000000000147919 */ /* 0x000eaa0000002600 */
[----:B------:R-:W3:Y:S08]  /*6520*/  LDC R6, c[0x0][0x144] ;  /* 0x00005100ff067b82 */ /* 0x000ef00000000800 */
[----:B------:R-:W3:Y:S01]  /*6530*/  LDC R21, c[0x0][0x8d8] ;  /* 0x00023600ff157b82 */ /* 0x000ee20000000800 */
[----:B-----5:R-:W-:-:S04]  /*6540*/  ISETP.NE.U32.AND P0, PT, R14, RZ, PT ;  /* 0x000000ff0e00720c */ /* 0x020fc80003f05070 */
[----:B------:R-:W-:Y:S02]  /*6550*/  ISETP.NE.AND.EX P0, PT, R15, RZ, PT, P0 ;  /* 0x000000ff0f00720c */ /* 0x000fe40003f05300 */
[----:B-1----:R-:W-:Y:S02]  /*6560*/  I2FP.F32.U32 R4, R13 ;  /* 0x0000000d00047245 */ /* 0x002fe40000201000 */
[----:B--2---:R-:W-:-:S03]  /*6570*/  I2FP.F32.U32 R18, R20 ;  /* 0x0000001400127245 */ /* 0x004fc60000201000 */
[----:B------:R-:W-:-:S06]  /*6580*/  FMUL R4, R4, UR4 ;  /* 0x0000000404047c20 */ /* 0x000fcc0008400000 */
[----:B------:R-:W3:Y:S02]  /*6590*/  F2I.U32.TRUNC.NTZ R4, R4 ;  /* 0x0000000400047305 */ /* 0x000ee4000020f000 */
[----:B---34-:R-:W-:-:S04]  /*65a0*/  IMAD.MOV R5, RZ, RZ, -R4 ;  /* 0x000000ffff057224 */ /* 0x018fc800078e0a04 */
[----:B------:R-:W-:Y:S02]  /*65b0*/  IMAD R13, R6, R5, R13 ;  /* 0x00000005060d7224 */ /* 0x000fe400078e020d */
[----:B------:R-:W-:Y:S01]  /*65c0*/  IMAD.MOV.U32 R6, RZ, RZ, R16 ;  /* 0x000000ffff067224 */ /* 0x000fe200078e0010 */
[----:B------:R-:W-:Y:S06]  /*65d0*/  @!P0 BRA `(.L_x_138) ;  /* 0x0000000000308947 */ /* 0x000fec0003800000 */
[----:B------:R-:W1:Y:S02]  /*65e0*/  LDC R5, c[0x0][0x8dc] ;  /* 0x00023700ff057b82 */ /* 0x000e640000000800 */
[----:B-1----:R-:W-:-:S05]  /*65f0*/  IADD3 R5, P0, R16, R5, RZ ;  /* 0x0000000510057210 */ /* 0x002fca0007f1e0ff */
[----:B------:R-:W-:-:S04]  /*6600*/  IMAD.X R23, RZ, RZ, R17, P0 ;  /* 0x000000ffff177224 */ /* 0x000fc800000e0611 */
[----:B------:R-:W-:-:S04]  /*6610*/  IMAD.WIDE.U32 R6, R23, R14, RZ ;  /* 0x0000000e17067225 */ /* 0x000fc800078e00ff */
[----:B------:R-:W-:-:S04]  /*6620*/  IMAD.WIDE.U32 R6, P0, R5, R15, R6 ;  /* 0x0000000f05067225 */ /* 0x000fc80007800006 */
[----:B------:R-:W-:-:S04]  /*6630*/  IMAD.WIDE.U32 R4, R5, R14, RZ ;  /* 0x0000000e05047225 */ /* 0x000fc800078e00ff */
[----:B------:R-:W-:Y:S01]  /*6640*/  IMAD.MOV.U32 R4, RZ, RZ, R7 ;  /* 0x000000ffff047224 */ /* 0x000fe200078e0007 */
[----:B------:R-:W-:Y:S01]  /*6650*/  IADD3 RZ, P1, R5, R6, RZ ;  /* 0x0000000605ff7210 */ /* 0x000fe20007f3e0ff */
[----:B------:R-:W-:-:S04]  /*6660*/  IMAD.X R5, RZ, RZ, RZ, P0 ;  /* 0x000000ffff057224 */ /* 0x000fc800000e06ff */
[----:B------:R-:W-:-:S04]  /*6670*/  IMAD.WIDE.U32.X R4, R23, R15, R4, P1 ;  /* 0x0000000f17047225 */ /* 0x000fc800008e0404 */
[----:B------:R-:W-:Y:S01]  /*6680*/  IMAD.MOV.U32 R22, RZ, RZ, R5 ;  /* 0x000000ffff167224 */ /* 0x000fe200078e0005 */
[----:B------:R-:W-:-:S07]  /*6690*/  MOV R6, R4 ;  /* 0x0000000400067202 */ /* 0x000fce0000000f00 */
.L_x_138:
[----:B------:R-:W-:Y:S01]  /*66a0*/  ULDC UR4, c[0x0][0x154] ;  /* 0x0000550000047ab9 */ /* 0x000fe20000000800 */
[----:B------:R-:W1:Y:S01]  /*66b0*/  LDC R7, c[0x0][0x148] ;  /* 0x00005200ff077b82 */ /* 0x000e620000000800 */
[----:B------:R-:W-:Y:S01]  /*66c0*/  FMUL R14, R18, UR4 ;  /* 0x00000004120e7c20 */ /* 0x000fe20008400000 */
[----:B------:R-:W-:Y:S02]  /*66d0*/  ISETP.NE.AND P2, PT, R2, 0x1, PT ;  /* 0x000000010200780c */ /* 0x000fe40003f45270 */
[-CC-:B------:R-:W-:Y:S02]  /*66e0*/  SHF.R.U64 R18, R6, R21.reuse, R22.reuse ;  /* 0x0000001506127219 */ /* 0x180fe40000001216 */
[----:B------:R-:W-:Y:S01]  /*66f0*/  SHF.R.U32.HI R21, RZ, R21, R22 ;  /* 0x00000015ff157219 */ /* 0x000fe20000011616 */
[----:B------:R-:W2:Y:S01]  /*6700*/  F2I.U32.TRUNC.NTZ R14, R14 ;  /* 0x0000000e000e7305 */ /* 0x000ea2000020f000 */
[----:B------:R-:W3:Y:S01]  /*6710*/  LDC.64 R4, c[0x0][0x8c8] ;  /* 0x00023200ff047b82 */ /* 0x000ee20000000a00 */
[----:B------:R-:W-:-:S05]  /*6720*/  IADD3 R23, P0, RZ, -R18, RZ ;  /* 0x80000012ff177210 */ /* 0x000fca0007f1e0ff */
[----:B------:R-:W-:Y:S02]  /*6730*/  IMAD.X R21, RZ, RZ, ~R21, P0 ;  /* 0x000000ffff157224 */ /* 0x000fe400000e0e15 */
[----:B------:R-:W4:Y:S01]  /*6740*/  LDC R22, c[0x0][0x8c0] ;  /* 0x00023000ff167b82 */ /* 0x000f220000000800 */
[----:B--2---:R-:W-:-:S07]  /*6750*/  IMAD.MOV R15, RZ, RZ, -R14 ;  /* 0x000000ffff0f7224 */ /* 0x004fce00078e0a0e */
[----:B------:R-:W2:Y:S01]  /*6760*/  LDC R27, c[0x0][0x900] ;  /* 0x00024000ff1b7b82 */ /* 0x000ea20000000800 */
[----:B-1----:R-:W-:-:S07]  /*6770*/  @P2 IMAD R13, R7, R15, R20 ;  /* 0x0000000f070d2224 */ /* 0x002fce00078e0214 */
[----:B------:R-:W1:Y:S01]  /*6780*/  LDC.64 R14, c[0x0][0x8e8] ;  /* 0x00023a00ff0e7b82 */ /* 0x000e620000000a00 */
[----:B---3--:R-:W-:-:S04]  /*6790*/  IMAD R6, R21, R4, RZ ;  /* 0x0000000415067224 */ /* 0x008fc800078e02ff */
[C---:B------:R-:W-:Y:S02]  /*67a0*/  IMAD R7, R23.reuse, R5, R6 ;  /* 0x0000000517077224 */ /* 0x040fe400078e0206 */
[----:B------:R-:W-:Y:S01]  /*67b0*/  IMAD.WIDE.U32 R4, R23, R4, R16 ;  /* 0x0000000417047225 */ /* 0x000fe200078e0010 */
[----:B------:R-:W3:Y:S03]  /*67c0*/  LDC R6, c[0x0][0x8b0] ;  /* 0x00022c00ff067b82 */ /* 0x000ee60000000800 */
[----:B------:R-:W-:-:S05]  /*67d0*/  IMAD.IADD R5, R5, 0x1, R7 ;  /* 0x0000000105057824 */ /* 0x000fca00078e0207 */
[-CC-:B----4-:R-:W-:Y:S01]  /*67e0*/  SHF.R.U64 R26, R4, R22.reuse, R5.reuse ;  /* 0x00000016041a7219 */ /* 0x190fe20000001205 */
[----:B------:R-:W4:Y:S01]  /*67f0*/  LDC R25, c[0x0][0x8f0] ;  /* 0x00023c00ff197b82 */ /* 0x000f220000000800 */
[----:B------:R-:W-:Y:S02]  /*6800*/  SHF.R.U32.HI R5, RZ, R22, R5 ;  /* 0x00000016ff057219 */ /* 0x000fe40000011605 */
[----:B-1----:R-:W-:-:S05]  /*6810*/  ISETP.NE.U32.AND P0, PT, R14, RZ, PT ;  /* 0x000000ff0e00720c */ /* 0x002fca0003f05070 */
[----:B------:R-:W1:Y:S01]  /*6820*/  LDC R24, c[0x0][0x8e0] ;  /* 0x00023800ff187b82 */ /* 0x000e620000000800 */
[----:B------:R-:W-:Y:S02]  /*6830*/  ISETP.NE.AND.EX P0, PT, R15, RZ, PT, P0 ;  /* 0x000000ff0f00720c */ /* 0x000fe40003f05300 */
[----:B---3--:R-:W-:-:S05]  /*6840*/  SHF.R.U64 R23, R26, R6, R5 ;  /* 0x000000061a177219 */ /* 0x008fca0000001205 */
[----:B------:R-:W3:Y:S01]  /*6850*/  LDC R22, c[0x0][0x8b8] ;  /* 0x00022e00ff167b82 */ /* 0x000ee20000000800 */
[----:B------:R-:W-:-:S04]  /*6860*/  SHF.R.U32.HI R4, RZ, R6, R5 ;  /* 0x00000006ff047219 */ /* 0x000fc80000011605 */
[-CC-:B--2---:R-:W-:Y:S02]  /*6870*/  SHF.R.U64 R21, R23, R27.reuse, R4.reuse ;  /* 0x0000001b17157219 */ /* 0x184fe40000001204 */
[----:B------:R-:W-:Y:S01]  /*6880*/  SHF.R.U32.HI R27, RZ, R27, R4 ;  /* 0x0000001bff1b7219 */ /* 0x000fe20000011604 */
[----:B------:R-:W2:Y:S02]  /*6890*/  LDC R20, c[0x0][0x8a8] ;  /* 0x00022a00ff147b82 */ /* 0x000ea40000000800 */
[----:B------:R-:W-:Y:S02]  /*68a0*/  IMAD.MOV.U32 R4, RZ, RZ, R21 ;  /* 0x000000ffff047224 */ /* 0x000fe400078e0015 */
[----:B------:R-:W-:Y:S01]  /*68b0*/  IMAD.MOV.U32 R5, RZ, RZ, R27 ;  /* 0x000000ffff057224 */ /* 0x000fe200078e001b */
[----:B----4-:R-:W-:Y:S06]  /*68c0*/  @!P0 BRA `(.L_x_139) ;  /* 0x0000000000288947 */ /* 0x010fec0003800000 */
[----:B------:R-:W4:Y:S02]  /*68d0*/  LDC R4, c[0x0][0x8f4] ;  /* 0x00023d00ff047b82 */ /* 0x000f240000000800 */
[----:B----4-:R-:W-:-:S05]  /*68e0*/  IADD3 R5, P0, R21, R4, RZ ;  /* 0x0000000415057210 */ /* 0x010fca0007f1e0ff */
[----:B------:R-:W-:-:S04]  /*68f0*/  IMAD.X R27, RZ, RZ, R27, P0 ;  /* 0x000000ffff1b7224 */ /* 0x000fc800000e061b */
[----:B------:R-:W-:-:S04]  /*6900*/  IMAD.WIDE.U32 R6, R27, R14, RZ ;  /* 0x0000000e1b067225 */ /* 0x000fc800078e00ff */
[----:B------:R-:W-:-:S04]  /*6910*/  IMAD.WIDE.U32 R6, P0, R5, R15, R6 ;  /* 0x0000000f05067225 */ /* 0x000fc80007800006 */
[----:B------:R-:W-:-:S04]  /*6920*/  IMAD.WIDE.U32 R4, R5, R14, RZ ;  /* 0x0000000e05047225 */ /* 0x000fc800078e00ff */
[----:B------:R-:W-:Y:S01]  /*6930*/  IMAD.MOV.U32 R4, RZ, RZ, R7 ;  /* 0x000000ffff047224 */ /* 0x000fe200078e0007 */
[----:B------:R-:W-:Y:S01]  /*6940*/  IADD3 RZ, P1, R5, R6, RZ ;  /* 0x0000000605ff7210 */ /* 0x000fe20007f3e0ff */
[----:B------:R-:W-:-:S04]  /*6950*/  IMAD.X R5, RZ, RZ, RZ, P0 ;  /* 0x000000ffff057224 */ /* 0x000fc800000e06ff */
[----:B------:R-:W-:-:S08]  /*6960*/  IMAD.WIDE.U32.X R4, R27, R15, R4, P1 ;  /* 0x0000000f1b047225 */ /* 0x000fd000008e0404 */
.L_x_139:
[----:B------:R-:W-:Y:S02]  /*6970*/  SHF.R.U64 R25, R4, R25, R5 ;  /* 0x0000001904197219 */ /* 0x000fe40000001205 */
[----:B------:R-:W-:Y:S02]  /*6980*/  LOP3.LUT R4, R23, R12, RZ, 0xc0, !PT ;  /* 0x0000000c17047212 */ /* 0x000fe400078ec0ff */
[----:B------:R-:W-:Y:S01]  /*6990*/  LOP3.LUT R6, R26, R11, RZ, 0xc0, !PT ;  /* 0x0000000b1a067212 */ /* 0x000fe200078ec0ff */
[----:B------:R-:W-:Y:S02]  /*69a0*/  IMAD.MOV R5, RZ, RZ, -R25 ;  /* 0x000000ffff057224 */ /* 0x000fe400078e0a19 */
[----:B------:R-:W-:Y:S02]  /*69b0*/  IMAD R4, R9, R25, R4 ;  /* 0x0000001909047224 */ /* 0x000fe400078e0204 */
[----:B-1----:R-:W-:Y:S02]  /*69c0*/  IMAD R21, R5, R24, R21 ;  /* 0x0000001805157224 */ /* 0x002fe400078e0215 */
[----:B---3--:R-:W-:-:S02]  /*69d0*/  IMAD R13, R4, R22, R13 ;  /* 0x00000016040d7224 */ /* 0x008fc400078e020d */
[----:B--2---:R-:W-:Y:S02]  /*69e0*/  IMAD R6, R21, R20, R6 ;  /* 0x0000001415067224 */ /* 0x004fe400078e0206 */
[----:B------:R-:W-:-:S03]  /*69f0*/  IMAD.MOV.U32 R4, RZ, RZ, 0x1 ;  /* 0x00000001ff047424 */ /* 0x000fc600078e00ff */
[----:B------:R-:W-:Y:S02]  /*6a00*/  SEL R20, R6, R13, !P2 ;  /* 0x0000000d06147207 */ /* 0x000fe40005000000 */
[----:B------:R-:W-:Y:S01]  /*6a10*/  SEL R21, R13, R6, !P2 ;  /* 0x000000060d157207 */ /* 0x000fe20005000000 */
[----:B------:R-:W-:-:S07]  /*6a20*/  IMAD.MOV.U32 R13, RZ, RZ, R18 ;  /* 0x000000ffff0d7224 */ /* 0x000fce00078e0012 */
.L_x_137:
[----:B------:R-:W-:-:S13]  /*6a30*/  LOP3.LUT P0, RZ, R4, 0xff, RZ, 0xc0, !PT ;  /* 0x000000ff04ff7812 */ /* 0x000fda000780c0ff */
[----:B------:R-:W-:Y:S05]  /*6a40*/  @P0 BRA `(.L_x_140) ;  /* 0xfffffff0005c0947 */ /* 0x000fea000383ffff */
.L_x_108:
[----:B------:R-:W-:-:S13]  /*6a50*/  ELECT P0, URZ, PT ;  /* 0x00000000003f782f */ /* 0x000fda0003800000 */
[----:B------:R-:W-:Y:S05]  /*6a60*/  @!P0 BRA `(.L_x_14) ;  /* 0x0000001000508947 */ /* 0x000fea0003800000 */
[----:B------:R-:W-:-:S04]  /*6a70*/  LOP3.LUT R19, R19, 0x2, RZ, 0xfc, !PT ;  /* 0x0000000213137812 */ /* 0x000fc800078efcff */
[----:B------:R-:W-:-:S13]  /*6a80*/  ISETP.NE.AND P1, PT, R19, 0x3, PT ;  /* 0x000000031300780c */ /* 0x000fda0003f25270 */
[----:B------:R-:W-:Y:S05]  /*6a90*/  @!P1 BRA `(.L_x_141) ;  /* 0x0000000000049947 */ /* 0x000fea0003800000 */
[----:B------:R-:W-:Y:S01]  /*6aa0*/  BPT.TRAP 0x1 ;  /* 0x000000040000795c */ /* 0x000fe20000300000 */
.L_x_141:
[----:B-1---5:R-:W-:Y:S01]  /*6ab0*/  IMAD.U32 R3, RZ, RZ, UR36 ;  /* 0x00000024ff037e24 */ /* 0x022fe2000f8e00ff */
[----:B------:R-:W-:Y:S02]  /*6ac0*/  MOV R2, 0x400 ;  /* 0x0000040000027802 */ /* 0x000fe40000000f00 */
[----:B------:R-:W-:Y:S02]  /*6ad0*/  SHF.L.U32 R0, R8, 0x1f, RZ ;  /* 0x0000001f08007819 */ /* 0x000fe400000006ff */
[----:B------:R-:W-:-:S04]  /*6ae0*/  LEA R3, R3, R2, 0x18 ;  /* 0x0000000203037211 */ /* 0x000fc800078ec0ff */
[----:B------:R-:W1:Y:S02]  /*6af0*/  SYNCS.PHASECHK.TRANS64.TRYWAIT P0, [R3+URZ+0x60], R0 ;  /* 0x00006000030075a7 */ /* 0x000e64000800017f */
[----:B-1----:R-:W-:Y:S05]  /*6b00*/  @!P0 BRA `(.L_x_142) ;  /* 0x0000001400288947 */ /* 0x002fea0003800000 */
.L_x_175:
[----:B------:R-:W-:Y:S05]  /*6b10*/  @!P1 BRA `(.L_x_143) ;  /* 0x0000000000049947 */ /* 0x000fea0003800000 */
[----:B------:R-:W-:Y:S01]  /*6b20*/  BPT.TRAP 0x1 ;  /* 0x000000040000795c */ /* 0x000fe20000300000 */
.L_x_143:
[----:B------:R-:W1:Y:S02]  /*6b30*/  SYNCS.PHASECHK.TRANS64.TRYWAIT P0, [R3+URZ+0x68], R0 ;  /* 0x00006800030075a7 */ /* 0x000e64000800017f */
[----:B-1----:R-:W-:Y:S05]  /*6b40*/  @!P0 BRA `(.L_x_144) ;  /* 0x00000014002c8947 */ /* 0x002fea0003800000 */
.L_x_176:
[----:B------:R-:W-:Y:S05]  /*6b50*/  @!P1 BRA `(.L_x_145) ;  /* 0x0000000000049947 */ /* 0x000fea0003800000 */
[----:B------:R-:W-:Y:S01]  /*6b60*/  BPT.TRAP 0x1 ;  /* 0x000000040000795c */ /* 0x000fe20000300000 */
.L_x_145:
[----:B------:R-:W1:Y:S02]  /*6b70*/  SYNCS.PHASECHK.TRANS64.TRYWAIT P0, [R3+URZ+0x70], R0 ;  /* 0x00007000030075a7 */ /* 0x000e64000800017f */
[----:B-1----:R-:W-:Y:S05]  /*6b80*/  @!P0 BRA `(.L_x_146) ;  /* 0x0000001400308947 */ /* 0x002fea0003800000 */
.L_x_177:
[----:B------:R-:W-:Y:S05]  /*6b90*/  @!P1 BRA `(.L_x_147) ;  /* 0x0000000000049947 */ /* 0x000fea0003800000 */
[----:B------:R-:W-:Y:S01]  /*6ba0*/  BPT.TRAP 0x1 ;  /* 0x000000040000795c */ /* 0x000fe20000300000 */
.L_x_147:
[----:B------:R-:W-:-:S07]  /*6bb0*/  SHF.L.U32 R8, R8, 0x1f, RZ ;  /* 0x0000001f08087819 */ /* 0x000fce00000006ff */
.L_x_148:
[----:B------:R1:W1:Y:S02]  /*6bc0*/  SYNCS.PHASECHK.TRANS64.TRYWAIT P0, [R3+URZ+0x78], R8 ;  /* 0x00007808030075a7 */ /* 0x000264000800017f */
[----:B-1----:R-:W-:Y:S05]  /*6bd0*/  @!P0 NANOSLEEP.SYNCS 0x989680 ;  /* 0x009896800000895d */ /* 0x002fea0003900000 */
[----:B------:R-:W1:Y:S02]  /*6be0*/  @!P0 SYNCS.PHASECHK.TRANS64 P0, [R3+URZ+0x78], R8 ;  /* 0x00007808030085a7 */ /* 0x000e64000800007f */
[----:B-1----:R-:W-:Y:S05]  /*6bf0*/  @P0 BRA `(.L_x_14) ;  /* 0x0000000c00ec0947 */ /* 0x002fea0003800000 */
[----:B------:R-:W-:Y:S05]  /*6c00*/  BRA `(.L_x_148) ;  /* 0xfffffffc00ec7947 */ /* 0x000fea000383ffff */
.L_x_103:
[----:B------:R-:W-:Y:S01]  /*6c10*/  LOP3.LUT P0, RZ, R8, 0xff, RZ, 0xc0, !PT ;  /* 0x000000ff08ff7812 */ /* 0x000fe2000780c0ff */
[----:B------:R-:W-:Y:S01]  /*6c20*/  IMAD.MOV.U32 R9, RZ, RZ, RZ ;  /* 0x000000ffff097224 */ /* 0x000fe200078e00ff */
[----:B------:R-:W-:-:S11]  /*6c30*/  MOV R10, 0x1 ;  /* 0x00000001000a7802 */ /* 0x000fd60000000f00 */
[----:B------:R-:W-:Y:S05]  /*6c40*/  @!P0 BRA `(.L_x_149) ;  /* 0x0000000c00248947 */ /* 0x000fea0003800000 */
[----:B------:R-:W2:Y:S01]  /*6c50*/  LDC R0, c[0x0][0x28c] ;  /* 0x0000a300ff007b82 */ /* 0x000ea20000000800 */
[----:B------:R-:W-:Y:S01]  /*6c60*/  ULDC UR7, c[0x0][0x900] ;  /* 0x0002400000077ab9 */ /* 0x000fe20000000800 */
[----:B------:R-:W-:Y:S01]  /*6c70*/  UMOV UR8, 0xffffffff ;  /* 0xffffffff00087882 */ /* 0x000fe20000000000 */
[----:B------:R-:W-:Y:S01]  /*6c80*/  BSSY B0, `(.L_x_149) ;  /* 0x00000c5000007945 */ /* 0x000fe20003800000 */
[----:B-1----:R-:W-:Y:S01]  /*6c90*/  USHF.L.U32 UR4, UR36, 0x5, URZ ;  /* 0x0000000524047899 */ /* 0x002fe2000800063f */
[----:B------:R-:W-:Y:S01]  /*6ca0*/  LOP3.LUT R11, R22, 0x2, RZ, 0xfc, !PT ;  /* 0x00000002160b7812 */ /* 0x000fe200078efcff */
[----:B------:R-:W-:Y:S01]  /*6cb0*/  USHF.L.U32 UR5, UR36, 0xb, URZ ;  /* 0x0000000b24057899 */ /* 0x000fe2000800063f */
[----:B------:R-:W-:Y:S01]  /*6cc0*/  IMAD.MOV.U32 R10, RZ, RZ, 0x1 ;  /* 0x00000001ff0a7424 */ /* 0x000fe200078e00ff */
[----:B------:R-:W-:Y:S01]  /*6cd0*/  USHF.L.U32 UR8, UR8, UR7, URZ ;  /* 0x0000000708087299 */ /* 0x000fe2000800063f */
[----:B------:R-:W-:Y:S01]  /*6ce0*/  IMAD.MOV.U32 R9, RZ, RZ, RZ ;  /* 0x000000ffff097224 */ /* 0x000fe200078e00ff */
[----:B------:R-:W-:Y:S01]  /*6cf0*/  ULDC UR6, c[0x0][0x8a8] ;  /* 0x00022a0000067ab9 */ /* 0x000fe20000000800 */
[----:B------:R-:W-:Y:S01]  /*6d00*/  UMOV UR9, 0x1 ;  /* 0x0000000100097882 */ /* 0x000fe20000000000 */
[----:B------:R-:W-:-:S02]  /*6d10*/  ULOP3.LUT UR4, UR4, 0x20, URZ, 0xc0, !UPT ;  /* 0x0000002004047892 */ /* 0x000fc4000f8ec03f */
[----:B------:R-:W-:Y:S02]  /*6d20*/  ULOP3.LUT UR5, UR5, 0x800, URZ, 0xc0, !UPT ;  /* 0x0000080005057892 */ /* 0x000fe4000f8ec03f */
[----:B------:R-:W-:Y:S02]  /*6d30*/  UIADD3 UR17, UR6, -0x1, URZ ;  /* 0xffffffff06117890 */ /* 0x000fe4000fffe03f */
[----:B------:R-:W-:Y:S02]  /*6d40*/  USHF.L.U32 UR19, UR9, UR7, URZ ;  /* 0x0000000709137299 */ /* 0x000fe4000800063f */
[----:B------:R-:W-:Y:S01]  /*6d50*/  ULOP3.LUT UR18, URZ, UR8, URZ, 0x33, !UPT ;  /* 0x000000083f127292 */ /* 0x000fe2000f8e333f */
[----:B------:R-:W-:Y:S01]  /*6d60*/  ULDC.64 UR22, c[0x0][0x198] ;  /* 0x0000660000167ab9 */ /* 0x000fe20000000a00 */
[----:B--2---:R-:W-:-:S05]  /*6d70*/  VIADD R0, R0, 0x3f ;  /* 0x0000003f00007836 */ /* 0x004fca0000000000 */
[----:B------:R-:W-:-:S04]  /*6d80*/  SHF.R.S32.HI R3, RZ, 0x1f, R0 ;  /* 0x0000001fff037819 */ /* 0x000fc80000011400 */
[----:B------:R-:W-:Y:S01]  /*6d90*/  LEA.HI R3, R3, R0, RZ, 0x6 ;  /* 0x0000000003037211 */ /* 0x000fe200078f30ff */
[----:B------:R-:W-:-:S03]  /*6da0*/  IMAD.MOV.U32 R0, RZ, RZ, 0x1 ;  /* 0x00000001ff007424 */ /* 0x000fc600078e00ff */
[--C-:B------:R-:W-:Y:S02]  /*6db0*/  SHF.R.S32.HI R8, RZ, 0x6, R3.reuse ;  /* 0x00000006ff087819 */ /* 0x100fe40000011403 */
[----:B------:R-:W-:-:S03]  /*6dc0*/  PRMT R3, R0, 0x7610, R3 ;  /* 0x0000761000037816 */ /* 0x000fc60000000003 */
[----:B------:R-:W-:-:S07]  /*6dd0*/  VIADD R0, R8, 0x1 ;  /* 0x0000000108007836 */ /* 0x000fce0000000000 */
.L_x_160:
[----:B------:R-:W-:-:S03]  /*6de0*/  UMOV UR6, 0xffffffff ;  /* 0xffffffff00067882 */ /* 0x000fc60000000000 */
[----:B------:R-:W-:Y:S05]  /*6df0*/  BRA.DIV UR6, `(.L_x_150) ;  /* 0x0000001206a87947 */ /* 0x000fea000b800000 */
[----:B------:R-:W-:-:S13]  /*6e00*/  ELECT P6, URZ, PT ;  /* 0x00000000003f782f */ /* 0x000fda00038c0000 */
.L_x_180:
[----:B------:R-:W1:Y:S01]  /*6e10*/  LDC R4, c[0x0][0x28c] ;  /* 0x0000a300ff047b82 */ /* 0x000e620000000800 */
[----:B------:R-:W-:Y:S01]  /*6e20*/  BSSY B1, `(.L_x_151) ;  /* 0x0000038000017945 */ /* 0x000fe20003800000 */
[----:B-1----:R-:W-:-:S13]  /*6e30*/  ISETP.LT.OR P6, PT, R4, 0x1, !P6 ;  /* 0x000000010400780c */ /* 0x002fda00077c1670 */
[----:B------:R-:W-:Y:S05]  /*6e40*/  @P6 BRA `(.L_x_152) ;  /* 0x0000000000d46947 */ /* 0x000fea0003800000 */
[----:B------:R-:W-:Y:S01]  /*6e50*/  LEA R20, R20, UR4, 0x6 ;  /* 0x0000000414147c11 */ /* 0x000fe2000f8e30ff */
[----:B------:R-:W-:Y:S02]  /*6e60*/  IMAD.SHL.U32 R21, R21, 0x100, RZ ;  /* 0x0000010015157824 */ /* 0x000fe400078e00ff */
[----:B------:R-:W-:Y:S02]  /*6e70*/  IMAD.MOV.U32 R19, RZ, RZ, RZ ;  /* 0x000000ffff137224 */ /* 0x000fe400078e00ff */
[----:B------:R-:W-:Y:S02]  /*6e80*/  IMAD.MOV.U32 R4, RZ, RZ, R0 ;  /* 0x000000ffff047224 */ /* 0x000fe400078e0000 */
[----:B------:R-:W-:Y:S02]  /*6e90*/  IMAD.MOV.U32 R5, RZ, RZ, R10 ;  /* 0x000000ffff057224 */ /* 0x000fe400078e000a */
[----:B------:R-:W-:-:S07]  /*6ea0*/  IMAD.MOV.U32 R6, RZ, RZ, R9 ;  /* 0x000000ffff067224 */ /* 0x000fce00078e0009 */
.L_x_155:
[----:B------:R-:W1:Y:S01]  /*6eb0*/  S2R R12, SR_CgaCtaId ;  /* 0x00000000000c7919 */ /* 0x000e620000008800 */
[----:B------:R-:W-:Y:S02]  /*6ec0*/  MOV R7, 0x400 ;  /* 0x0000040000077802 */ /* 0x000fe40000000f00 */
[----:B------:R-:W-:Y:S02]  /*6ed0*/  LOP3.LUT P1, RZ, R18, 0x7f, RZ, 0xc0, !PT ;  /* 0x0000007f12ff7812 */ /* 0x000fe4000782c0ff */
[----:B-1----:R-:W-:Y:S02]  /*6ee0*/  LEA R15, R12, R7, 0x18 ;  /* 0x000000070c0f7211 */ /* 0x002fe400078ec0ff */
[----:B------:R-:W-:-:S09]  /*6ef0*/  SHF.L.U32 R7, R5, 0x1f, RZ ;  /* 0x0000001f05077819 */ /* 0x000fd200000006ff */
[----:B------:R-:W1:Y:S01]  /*6f00*/  @!P1 LDC R12, c[0x0][0x500] ;  /* 0x00014000ff0c9b82 */ /* 0x000e620000000800 */
[----:B------:R-:W-:-:S04]  /*6f10*/  IMAD R14, R6, 0x8, R15 ;  /* 0x00000008060e7824 */ /* 0x000fc800078e020f */
[----:B------:R-:W2:Y:S02]  /*6f20*/  SYNCS.PHASECHK.TRANS64.TRYWAIT P0, [R14+URZ+0x20], R7 ;  /* 0x000020070e0075a7 */ /* 0x000ea4000800017f */
[----:B--2---:R-:W-:Y:S05]  /*6f30*/  @!P0 BRA `(.L_x_153) ;  /* 0x0000001000788947 */ /* 0x004fea0003800000 */
.L_x_181:
[----:B--2---:R-:W-:Y:S01]  /*6f40*/  PRMT R7, R11, 0x9910, RZ ;  /* 0x000099100b077816 */ /* 0x004fe200000000ff */
[----:B-1----:R1:W-:Y:S03]  /*6f50*/  @!P1 SYNCS.ARRIVE.TRANS64 RZ, [R14+URZ], R12 ;  /* 0x0000000c0eff99a7 */ /* 0x0023e6000800003f */
[----:B------:R-:W-:-:S13]  /*6f60*/  ISETP.NE.AND P0, PT, R7, 0x2, PT ;  /* 0x000000020700780c */ /* 0x000fda0003f05270 */
[----:B-1----:R-:W-:Y:S05]  /*6f70*/  @P0 BRA `(.L_x_154) ;  /* 0x0000000000040947 */ /* 0x002fea0003800000 */
[----:B------:R-:W-:Y:S01]  /*6f80*/  BPT.TRAP 0x1 ;  /* 0x000000040000795c */ /* 0x000fe20000300000 */
.L_x_154:
[C---:B------:R-:W-:Y:S01]  /*6f90*/  IMAD R12, R6.reuse, 0x8000, R15 ;  /* 0x00008000060c7824 */ /* 0x040fe200078e020f */
[----:B------:R-:W-:Y:S01]  /*6fa0*/  LEA R7, R6, UR5, 0xc ;  /* 0x0000000506077c11 */ /* 0x000fe2000f8e60ff */
[----:B------:R-:W-:Y:S01]  /*6fb0*/  VIADD R4, R4, 0xffffffff ;  /* 0xffffffff04047836 */ /* 0x000fe20000000000 */
[----:B------:R-:W-:Y:S01]  /*6fc0*/  R2UR UR9, R14 ;  /* 0x000000000e0972ca */ /* 0x000fe200000e0000 */
[----:B------:R-:W-:Y:S01]  /*6fd0*/  UIADD3 UR6, UP0, UR22, 0xf0, URZ ;  /* 0x000000f016067890 */ /* 0x000fe2000ff1e03f */
[----:B------:R-:W-:Y:S01]  /*6fe0*/  LEA R7, R7, R15, 0x1 ;  /* 0x0000000f07077211 */ /* 0x000fe200078e08ff */
[----:B------:R-:W-:Y:S01]  /*6ff0*/  UIADD3 UR24, UP1, UR22, 0x1f0, URZ ;  /* 0x000001f016187890 */ /* 0x000fe2000ff3e03f */
[----:B------:R-:W-:Y:S01]  /*7000*/  R2UR UR7, R12 ;  /* 0x000000000c0772ca */ /* 0x000fe200000e0000 */
[----:B------:R-:W-:Y:S01]  /*7010*/  VIADD R6, R6, 0x1 ;  /* 0x0000000106067836 */ /* 0x000fe20000000000 */
[----:B------:R-:W-:Y:S01]  /*7020*/  R2UR UR8, R7 ;  /* 0x00000000070872ca */ /* 0x000fe200000e0000 */
[----:B------:R-:W-:Y:S01]  /*7030*/  UIADD3.X UR25, URZ, UR23, URZ, UP1, !UPT ;  /* 0x000000173f197290 */ /* 0x000fe20008ffe43f */
[----:B------:R-:W-:Y:S01]  /*7040*/  R2UR UR11, R21 ;  /* 0x00000000150b72ca */ /* 0x000fe200000e0000 */
[----:B------:R-:W-:Y:S01]  /*7050*/  UMOV UR14, 0x0 ;  /* 0x00000000000e7882 */ /* 0x000fe20000000000 */
[----:B------:R-:W-:Y:S01]  /*7060*/  R2UR UR10, R19 ;  /* 0x00000000130a72ca */ /* 0x000fe200000e0000 */
[----:B------:R-:W-:Y:S01]  /*7070*/  UMOV UR15, 0x10000000 ;  /* 0x10000000000f7882 */ /* 0x000fe20000000000 */
[----:B------:R-:W-:Y:S01]  /*7080*/  R2UR UR12, R13 ;  /* 0x000000000d0c72ca */ /* 0x000fe200000e0000 */
[----:B------:R-:W-:Y:S01]  /*7090*/  UMOV UR21, 0x30000 ;  /* 0x0003000000157882 */ /* 0x000fe20000000000 */
[----:B------:R-:W-:Y:S01]  /*70a0*/  R2UR UR20, R20 ;  /* 0x00000000141472ca */ /* 0x000fe200000e0000 */
[----:B------:R-:W-:Y:S01]  /*70b0*/  VIADD R19, R19, 0x40 ;  /* 0x0000004013137836 */ /* 0x000fe20000000000 */
[----:B------:R-:W-:Y:S01]  /*70c0*/  ISETP.GT.AND P1, PT, R4, 0x1, PT ;  /* 0x000000010400780c */ /* 0x000fe20003f24270 */
[----:B------:R-:W-:Y:S01]  /*70d0*/  UIADD3 UR13, UR7, 0x8400, URZ ;  /* 0x00008400070d7890 */ /* 0x000fe2000fffe03f */
[----:B------:R-:W-:Y:S01]  /*70e0*/  ISETP.NE.AND P0, PT, R6, 0x4, PT ;  /* 0x000000040600780c */ /* 0x000fe20003f05270 */
[----:B------:R-:W-:-:S02]  /*70f0*/  UIADD3.X UR7, URZ, UR23, URZ, UP0, !UPT ;  /* 0x000000173f077290 */ /* 0x000fc400087fe43f */
[----:B------:R-:W-:Y:S01]  /*7100*/  UIADD3 UR16, UR8, 0x28400, URZ ;  /* 0x0002840008107890 */ /* 0x000fe2000fffe03f */
[----:B------:R-:W-:Y:S02]  /*7110*/  SEL R12, RZ, 0x1, P0 ;  /* 0x00000001ff0c7807 */ /* 0x000fe40000000000 */
[----:B------:R-:W-:Y:S01]  /*7120*/  UMOV UR8, UR13 ;  /* 0x0000000d00087c82 */ /* 0x000fe20008000000 */
[----:B------:R-:W-:Y:S02]  /*7130*/  SEL R6, R6, RZ, P0 ;  /* 0x000000ff06067207 */ /* 0x000fe40000000000 */
[----:B------:R-:W-:Y:S01]  /*7140*/  LOP3.LUT R5, R5, R12, RZ, 0x3c, !PT ;  /* 0x0000000c05057212 */ /* 0x000fe200078e3cff */
[----:B------:R1:W-:Y:S02]  /*7150*/  UTMALDG.3D [UR8], [UR6], desc[UR14] ;  /* 0x00000e08060075b4 */ /* 0x0003e40008011000 */
[----:B-1----:R-:W-:Y:S01]  /*7160*/  UMOV UR8, UR16 ;  /* 0x0000001000087c82 */ /* 0x002fe20008000000 */
[----:B------:R-:W-:-:S02]  /*7170*/  UMOV UR11, UR20 ;  /* 0x00000014000b7c82 */ /* 0x000fc40008000000 */
[----:B------:R1:W-:Y:S02]  /*7180*/  UTMALDG.3D.MULTICAST [UR8], [UR24], UR21, desc[UR14] ;  /* 0x00000e08180073b4 */ /* 0x0003e40008011815 */
[----:B-1----:R-:W-:Y:S05]  /*7190*/  @P1 BRA `(.L_x_155) ;  /* 0xfffffffc00441947 */ /* 0x002fea000383ffff */
.L_x_152:
[----:B------:R-:W-:Y:S05]  /*71a0*/  BSYNC B1 ;  /* 0x0000000000017941 */ /* 0x000fea0003800000 */
.L_x_151:
[----:B------:R-:W-:Y:S01]  /*71b0*/  LOP3.LUT P1, RZ, R3, 0xff, RZ, 0xc0, !PT ;  /* 0x000000ff03ff7812 */ /* 0x000fe2000782c0ff */
[----:B------:R-:W-:Y:S01]  /*71c0*/  IMAD.IADD R9, R8, 0x1, R9 ;  /* 0x0000000108097824 */ /* 0x000fe200078e0209 */
[----:B------:R-:W-:Y:S01]  /*71d0*/  IADD3 R16, P2, R16, UR38, RZ ;  /* 0x0000002610107c10 */ /* 0x000fe2000ff5e0ff */
[----:B------:R-:W-:Y:S01]  /*71e0*/  ULDC.64 UR6, c[0x0][0x8f8] ;  /* 0x00023e0000067ab9 */ /* 0x000fe20000000a00 */
[----:B------:R-:W-:Y:S01]  /*71f0*/  BSSY B1, `(.L_x_156) ;  /* 0x000006b000017945 */ /* 0x000fe20003800000 */
[----:B------:R-:W-:Y:S01]  /*7200*/  IMAD.MOV.U32 R21, RZ, RZ, -0x1 ;  /* 0xffffffffff157424 */ /* 0x000fe200078e00ff */
[----:B------:R-:W-:Y:S01]  /*7210*/  SHF.R.U32.HI R3, RZ, 0x2, R9 ;  /* 0x00000002ff037819 */ /* 0x000fe20000011609 */
[----:B------:R-:W-:Y:S01]  /*7220*/  IMAD.MOV.U32 R20, RZ, RZ, -0x1 ;  /* 0xffffffffff147424 */ /* 0x000fe200078e00ff */
[----:B------:R-:W-:Y:S01]  /*7230*/  ISETP.GT.U32.AND P0, PT, R9, 0x3, PT ;  /* 0x000000030900780c */ /* 0x000fe20003f04070 */
[----:B------:R-:W-:Y:S01]  /*7240*/  IMAD.MOV.U32 R13, RZ, RZ, -0x1 ;  /* 0xffffffffff0d7424 */ /* 0x000fe200078e00ff */
[----:B------:R-:W-:-:S02]  /*7250*/  LOP3.LUT R3, R3, 0x1, RZ, 0xc0, !PT ;  /* 0x0000000103037812 */ /* 0x000fc400078ec0ff */
[----:B------:R-:W-:Y:S01]  /*7260*/  ISETP.LT.U32.AND P0, PT, R8, 0x4, P0 ;  /* 0x000000040800780c */ /* 0x000fe20000701070 */
[----:B------:R-:W1:Y:S01]  /*7270*/  @P1 S2R R5, SR_CgaCtaId ;  /* 0x0000000000051919 */ /* 0x000e620000008800 */
[----:B------:R-:W-:Y:S02]  /*7280*/  @P1 MOV R4, 0x400 ;  /* 0x0000040000041802 */ /* 0x000fe40000000f00 */
[----:B------:R-:W-:Y:S02]  /*7290*/  IADD3.X R17, R17, UR37, RZ, P2, !PT ;  /* 0x0000002511117c10 */ /* 0x000fe400097fe4ff */
[----:B------:R-:W-:Y:S02]  /*72a0*/  ISETP.GE.U32.AND P2, PT, R16, UR6, PT ;  /* 0x0000000610007c0c */ /* 0x000fe4000bf46070 */
[----:B------:R-:W-:Y:S02]  /*72b0*/  LOP3.LUT R9, R9, 0x3, RZ, 0xc0, !PT ;  /* 0x0000000309097812 */ /* 0x000fe400078ec0ff */
[----:B-1----:R-:W-:-:S04]  /*72c0*/  @P1 LEA R4, R5, R4, 0x18 ;  /* 0x0000000405041211 */ /* 0x002fc800078ec0ff */
[----:B------:R1:W-:Y:S01]  /*72d0*/  @P1 SYNCS.ARRIVE.TRANS64.A1T0 RZ, [R4+URZ+0x88], RZ ;  /* 0x000088ff04ff19a7 */ /* 0x0003e2000810003f */
[----:B------:R-:W-:Y:S02]  /*72e0*/  ISETP.NE.U32.AND P1, PT, R3, 0x1, PT ;  /* 0x000000010300780c */ /* 0x000fe40003f25070 */
[----:B------:R-:W-:Y:S02]  /*72f0*/  SEL R3, RZ, 0x1, !P0 ;  /* 0x00000001ff037807 */ /* 0x000fe40004000000 */
[----:B------:R-:W-:Y:S02]  /*7300*/  ISETP.GE.U32.AND.EX P0, PT, R17, UR7, PT, P2 ;  /* 0x0000000711007c0c */ /* 0x000fe4000bf06120 */
[----:B------:R-:W-:-:S04]  /*7310*/  ISETP.GT.U32.AND P1, PT, R8, 0x3, !P1 ;  /* 0x000000030800780c */ /* 0x000fc80004f24070 */
[----:B-1----:R-:W-:-:S04]  /*7320*/  SEL R4, RZ, 0x1, !P1 ;  /* 0x00000001ff047807 */ /* 0x002fc80004800000 */
[--C-:B------:R-:W-:Y:S02]  /*7330*/  LOP3.LUT R10, R4, R10, R3.reuse, 0x96, !PT ;  /* 0x0000000a040a7212 */ /* 0x100fe400078e9603 */
[----:B------:R-:W-:Y:S02]  /*7340*/  PRMT R4, RZ, 0x7610, R4 ;  /* 0x00007610ff047816 */ /* 0x000fe40000000004 */
[----:B------:R-:W-:Y:S01]  /*7350*/  PRMT R3, RZ, 0x7610, R3 ;  /* 0x00007610ff037816 */ /* 0x000fe20000000003 */
[----:B------:R-:W-:Y:S06]  /*7360*/  @P0 BRA `(.L_x_157) ;  /* 0x00000004004c0947 */ /* 0x000fec0003800000 */
[----:B------:R-:W1:Y:S01]  /*7370*/  S2R R14, SR_CTAID.X ;  /* 0x00000000000e7919 */ /* 0x000e620000002500 */
[----:B------:R-:W-:Y:S01]  /*7380*/  ULDC.64 UR6, c[0x0][0x8d0] ;  /* 0x0002340000067ab9 */ /* 0x000fe20000000a00 */
[----:B------:R-:W2:Y:S01]  /*7390*/  LDC R15, c[0x0][0x144] ;  /* 0x00005100ff0f7b82 */ /* 0x000ea20000000800 */
[----:B------:R-:W-:Y:S01]  /*73a0*/  ISETP.NE.U32.AND P0, PT, RZ, UR6, PT ;  /* 0x00000006ff007c0c */ /* 0x000fe2000bf05070 */
[----:B------:R-:W3:Y:S01]  /*73b0*/  S2R R12, SR_CTAID.Y ;  /* 0x00000000000c7919 */ /* 0x000ee20000002600 */
[----:B------:R-:W-:Y:S01]  /*73c0*/  ULDC UR8, c[0x0][0x150] ;  /* 0x0000540000087ab9 */ /* 0x000fe20000000800 */
[----:B------:R-:W-:Y:S01]  /*73d0*/  ULDC UR9, c[0x0][0x8d8] ;  /* 0x0002360000097ab9 */ /* 0x000fe20000000800 */
[----:B------:R-:W-:Y:S01]  /*73e0*/  ISETP.NE.AND.EX P0, PT, RZ, UR7, PT, P0 ;  /* 0x00000007ff007c0c */ /* 0x000fe2000bf05300 */
[----:B------:R-:W-:Y:S01]  /*73f0*/  IMAD.MOV.U32 R4, RZ, RZ, R16 ;  /* 0x000000ffff047224 */ /* 0x000fe200078e0010 */
[----:B-1----:R-:W-:-:S05]  /*7400*/  I2FP.F32.U32 R5, R14 ;  /* 0x0000000e00057245 */ /* 0x002fca0000201000 */
[----:B------:R-:W-:Y:S01]  /*7410*/  FMUL R19, R5, UR8 ;  /* 0x0000000805137c20 */ /* 0x000fe20008400000 */
[----:B------:R-:W-:-:S05]  /*7420*/  IMAD.MOV.U32 R5, RZ, RZ, R17 ;  /* 0x000000ffff057224 */ /* 0x000fca00078e0011 */
[----:B---3--:R-:W-:Y:S05]  /*7430*/  @!P0 BRA `(.L_x_158) ;  /* 0x0000000000288947 */ /* 0x008fea0003800000 */
[----:B------:R-:W-:Y:S02]  /*7440*/  ULDC UR8, c[0x0][0x8dc] ;  /* 0x0002370000087ab9 */ /* 0x000fe40000000800 */
[----:B------:R-:W-:-:S05]  /*7450*/  IADD3 R5, P0, R16, UR8, RZ ;  /* 0x0000000810057c10 */ /* 0x000fca000ff1e0ff */
[----:B------:R-:W-:-:S04]  /*7460*/  IMAD.X R13, RZ, RZ, R17, P0 ;  /* 0x000000ffff0d7224 */ /* 0x000fc800000e0611 */
[----:B------:R-:W-:-:S04]  /*7470*/  IMAD.WIDE.U32 R6, R13, UR6, RZ ;  /* 0x000000060d067c25 */ /* 0x000fc8000f8e00ff */
[----:B------:R-:W-:-:S04]  /*7480*/  IMAD.WIDE.U32 R6, P0, R5, UR7, R6 ;  /* 0x0000000705067c25 */ /* 0x000fc8000f800006 */
[----:B------:R-:W-:-:S04]  /*7490*/  IMAD.WIDE.U32 R4, R5, UR6, RZ ;  /* 0x0000000605047c25 */ /* 0x000fc8000f8e00ff */
[----:B------:R-:W-:Y:S01]  /*74a0*/  IMAD.MOV.U32 R4, RZ, RZ, R7 ;  /* 0x000000ffff047224 */ /* 0x000fe200078e0007 */
[----:B------:R-:W-:Y:S01]  /*74b0*/  IADD3 RZ, P1, R5, R6, RZ ;  /* 0x0000000605ff7210 */ /* 0x000fe20007f3e0ff */
[----:B------:R-:W-:-:S04]  /*74c0*/  IMAD.X R5, RZ, RZ, RZ, P0 ;  /* 0x000000ffff057224 */ /* 0x000fc800000e06ff */
[----:B------:R-:W-:-:S08]  /*74d0*/  IMAD.WIDE.U32.X R4, R13, UR7, R4, P1 ;  /* 0x000000070d047c25 */ /* 0x000fd000088e0404 */
.L_x_158:
[--C-:B------:R-:W-:Y:S01]  /*74e0*/  SHF.R.U64 R13, R4, UR9, R5.reuse ;  /* 0x00000009040d7c19 */ /* 0x100fe20008001205 */
[----:B------:R-:W1:Y:S01]  /*74f0*/  F2I.U32.TRUNC.NTZ R19, R19 ;  /* 0x0000001300137305 */ /* 0x000e62000020f000 */
[----:B------:R-:W-:Y:S01]  /*7500*/  SHF.R.U32.HI R4, RZ, UR9, R5 ;  /* 0x00000009ff047c19 */ /* 0x000fe20008011605 */
[----:B------:R-:W-:Y:S01]  /*7510*/  ULDC.64 UR6, c[0x0][0x8c8] ;  /* 0x0002320000067ab9 */ /* 0x000fe20000000a00 */
[----:B------:R-:W-:Y:S01]  /*7520*/  IADD3 R7, P0, RZ, -R13, RZ ;  /* 0x8000000dff077210 */ /* 0x000fe20007f1e0ff */
[----:B------:R-:W-:Y:S01]  /*7530*/  ULDC.64 UR8, c[0x0][0x8e8] ;  /* 0x00023a0000087ab9 */ /* 0x000fe20000000a00 */
[----:B------:R-:W3:Y:S03]  /*7540*/  LDC R21, c[0x0][0x148] ;  /* 0x00005200ff157b82 */ /* 0x000ee60000000800 */
[----:B------:R-:W-:Y:S01]  /*7550*/  IMAD.X R4, RZ, RZ, ~R4, P0 ;  /* 0x000000ffff047224 */ /* 0x000fe200000e0e04 */
[----:B------:R-:W-:-:S03]  /*7560*/  ISETP.NE.U32.AND P0, PT, RZ, UR8, PT ;  /* 0x00000008ff007c0c */ /* 0x000fc6000bf05070 */
[----:B------:R-:W-:Y:S01]  /*7570*/  IMAD R6, R4, UR6, RZ ;  /* 0x0000000604067c24 */ /* 0x000fe2000f8e02ff */
[----:B------:R-:W-:Y:S01]  /*7580*/  ISETP.NE.AND.EX P0, PT, RZ, UR9, PT, P0 ;  /* 0x00000009ff007c0c */ /* 0x000fe2000bf05300 */
[----:B------:R-:W-:Y:S01]  /*7590*/  IMAD.WIDE.U32 R4, R7, UR6, R16 ;  /* 0x0000000607047c25 */ /* 0x000fe2000f8e0010 */
[----:B------:R-:W-:-:S03]  /*75a0*/  ULDC UR6, c[0x0][0x8c0] ;  /* 0x0002300000067ab9 */ /* 0x000fc60000000800 */
[----:B------:R-:W-:Y:S01]  /*75b0*/  IMAD R7, R7, UR7, R6 ;  /* 0x0000000707077c24 */ /* 0x000fe2000f8e0206 */
[----:B-1----:R-:W-:Y:S01]  /*75c0*/  IADD3 R6, -R19, RZ, RZ ;  /* 0x000000ff13067210 */ /* 0x002fe20007ffe1ff */
[----:B------:R-:W-:Y:S02]  /*75d0*/  ULDC UR7, c[0x0][0x154] ;  /* 0x0000550000077ab9 */ /* 0x000fe40000000800 */
[----:B------:R-:W-:Y:S02]  /*75e0*/  IMAD.IADD R5, R5, 0x1, R7 ;  /* 0x0000000105057824 */ /* 0x000fe400078e0207 */
[----:B--2---:R-:W-:Y:S01]  /*75f0*/  IMAD R14, R15, R6, R14 ;  /* 0x000000060f0e7224 */ /* 0x004fe200078e020e */
[----:B------:R-:W-:Y:S02]  /*7600*/  I2FP.F32.U32 R6, R12 ;  /* 0x0000000c00067245 */ /* 0x000fe40000201000 */
[--C-:B------:R-:W-:Y:S02]  /*7610*/  SHF.R.U64 R15, R4, UR6, R5.reuse ;  /* 0x00000006040f7c19 */ /* 0x100fe40008001205 */
[----:B------:R-:W-:Y:S01]  /*7620*/  SHF.R.U32.HI R4, RZ, UR6, R5 ;  /* 0x00000006ff047c19 */ /* 0x000fe20008011605 */
[----:B------:R-:W-:Y:S01]  /*7630*/  FMUL R6, R6, UR7 ;  /* 0x0000000706067c20 */ /* 0x000fe20008400000 */
[----:B------:R-:W-:-:S02]  /*7640*/  ULDC UR6, c[0x0][0x8b0] ;  /* 0x00022c0000067ab9 */ /* 0x000fc40000000800 */
[--C-:B------:R-:W-:Y:S01]  /*7650*/  SHF.R.U64 R20, R15, UR6, R4.reuse ;  /* 0x000000060f147c19 */ /* 0x100fe20008001204 */
[----:B------:R1:W2:Y:S01]  /*7660*/  F2I.U32.TRUNC.NTZ R24, R6 ;  /* 0x0000000600187305 */ /* 0x0002a2000020f000 */
[----:B------:R-:W-:Y:S01]  /*7670*/  SHF.R.U32.HI R5, RZ, UR6, R4 ;  /* 0x00000006ff057c19 */ /* 0x000fe20008011604 */
[----:B------:R-:W-:-:S03]  /*7680*/  ULDC UR6, c[0x0][0x900] ;  /* 0x0002400000067ab9 */ /* 0x000fc60000000800 */
[--C-:B------:R-:W-:Y:S02]  /*7690*/  SHF.R.U64 R19, R20, UR6, R5.reuse ;  /* 0x0000000614137c19 */ /* 0x100fe40008001205 */
[----:B------:R-:W-:-:S03]  /*76a0*/  SHF.R.U32.HI R23, RZ, UR6, R5 ;  /* 0x00000006ff177c19 */ /* 0x000fc60008011605 */
[----:B------:R-:W-:Y:S02]  /*76b0*/  IMAD.MOV.U32 R4, RZ, RZ, R19 ;  /* 0x000000ffff047224 */ /* 0x000fe400078e0013 */
[----:B------:R-:W-:Y:S01]  /*76c0*/  IMAD.MOV.U32 R5, RZ, RZ, R23 ;  /* 0x000000ffff057224 */ /* 0x000fe200078e0017 */
[----:B-1----:R-:W-:Y:S06]  /*76d0*/  @!P0 BRA `(.L_x_159) ;  /* 0x0000000000288947 */ /* 0x002fec0003800000 */
        /* <DEDUP_REMOVED lines=10> */
.L_x_159:
[----:B------:R-:W-:Y:S01]  /*7780*/  ISETP.NE.AND P0, PT, R2, 0x1, PT ;  /* 0x000000010200780c */ /* 0x000fe20003f05270 */
[----:B------:R-:W-:Y:S01]  /*7790*/  ULDC UR6, c[0x0][0x8f0] ;  /* 0x00023c0000067ab9 */ /* 0x000fe20000000800 */
[----:B------:R-:W-:Y:S01]  /*77a0*/  LOP3.LUT R20, R20, UR18, RZ, 0xc0, !PT ;  /* 0x0000001214147c12 */ /* 0x000fe2000f8ec0ff */
[----:B--2---:R-:W-:Y:S01]  /*77b0*/  IMAD.MOV R24, RZ, RZ, -R24 ;  /* 0x000000ffff187224 */ /* 0x004fe200078e0a18 */
[----:B------:R-:W-:Y:S01]  /*77c0*/  SHF.R.U64 R5, R4, UR6, R5 ;  /* 0x0000000604057c19 */ /* 0x000fe20008001205 */
[----:B------:R-:W-:Y:S01]  /*77d0*/  ULDC UR6, c[0x0][0x8e0] ;  /* 0x0002380000067ab9 */ /* 0x000fe20000000800 */
[----:B------:R-:W-:Y:S01]  /*77e0*/  LOP3.LUT R6, R15, UR17, RZ, 0xc0, !PT ;  /* 0x000000110f067c12 */ /* 0x000fe2000f8ec0ff */
[----:B------:R-:W-:Y:S02]  /*77f0*/  ULDC UR7, c[0x0][0x8b8] ;  /* 0x00022e0000077ab9 */ /* 0x000fe40000000800 */
[----:B------:R-:W-:Y:S02]  /*7800*/  IMAD.MOV R4, RZ, RZ, -R5 ;  /* 0x000000ffff047224 */ /* 0x000fe400078e0a05 */
[----:B------:R-:W-:-:S02]  /*7810*/  IMAD R5, R5, UR19, R20 ;  /* 0x0000001305057c24 */ /* 0x000fc4000f8e0214 */
[----:B---3--:R-:W-:Y:S02]  /*7820*/  @P0 IMAD R14, R21, R24, R12 ;  /* 0x00000018150e0224 */ /* 0x008fe400078e020c */
[----:B------:R-:W-:Y:S01]  /*7830*/  IMAD R19, R4, UR6, R19 ;  /* 0x0000000604137c24 */ /* 0x000fe2000f8e0213 */
[----:B------:R-:W-:Y:S01]  /*7840*/  ULDC UR6, c[0x0][0x8a8] ;  /* 0x00022a0000067ab9 */ /* 0x000fe20000000800 */
[----:B------:R-:W-:Y:S02]  /*7850*/  IMAD R14, R5, UR7, R14 ;  /* 0x00000007050e7c24 */ /* 0x000fe4000f8e020e */
[----:B------:R-:W-:Y:S02]  /*7860*/  IMAD R19, R19, UR6, R6 ;  /* 0x0000000613137c24 */ /* 0x000fe4000f8e0206 */
[----:B------:R-:W-:-:S03]  /*7870*/  IMAD.MOV.U32 R4, RZ, RZ, 0x1 ;  /* 0x00000001ff047424 */ /* 0x000fc600078e00ff */
[----:B------:R-:W-:Y:S02]  /*7880*/  SEL R20, R19, R14, !P0 ;  /* 0x0000000e13147207 */ /* 0x000fe40004000000 */
[----:B------:R-:W-:-:S07]  /*7890*/  SEL R21, R14, R19, !P0 ;  /* 0x000000130e157207 */ /* 0x000fce0004000000 */
.L_x_157:
[----:B------:R-:W-:Y:S05]  /*78a0*/  BSYNC B1 ;  /* 0x0000000000017941 */ /* 0x000fea0003800000 */
.L_x_156:
[----:B------:R-:W-:-:S13]  /*78b0*/  LOP3.LUT P0, RZ, R4, 0xff, RZ, 0xc0, !PT ;  /* 0x000000ff04ff7812 */ /* 0x000fda000780c0ff */
[----:B------:R-:W-:Y:S05]  /*78c0*/  @P0 BRA `(.L_x_160) ;  /* 0xfffffff400440947 */ /* 0x000fea000383ffff */
[----:B------:R-:W-:Y:S05]  /*78d0*/  BSYNC B0 ;  /* 0x0000000000007941 */ /* 0x000fea0003800000 */
.L_x_149:
[----:B------:R-:W-:-:S03]  /*78e0*/  UMOV UR6, 0xffffffff ;  /* 0xffffffff00067882 */ /* 0x000fc60000000000 */
[----:B------:R-:W-:Y:S05]  /*78f0*/  BRA.DIV UR6, `(.L_x_161) ;  /* 0x0000000a061c7947 */ /* 0x000fea000b800000 */
[----:B------:R-:W-:-:S13]  /*7900*/  ELECT P6, URZ, PT ;  /* 0x00000000003f782f */ /* 0x000fda00038c0000 */
.L_x_184:
[----:B------:R-:W-:Y:S05]  /*7910*/  @!P6 BRA `(.L_x_14) ;  /* 0x0000000000a4e947 */ /* 0x000fea0003800000 */
[----:B------:R-:W-:-:S04]  /*7920*/  LOP3.LUT R22, R22, 0x2, RZ, 0xfc, !PT ;  /* 0x0000000216167812 */ /* 0x000fc800078efcff */
[----:B------:R-:W-:-:S13]  /*7930*/  ISETP.NE.AND P0, PT, R22, 0x3, PT ;  /* 0x000000031600780c */ /* 0x000fda0003f05270 */
[----:B------:R-:W-:Y:S05]  /*7940*/  @!P0 BRA `(.L_x_162) ;  /* 0x0000000000048947 */ /* 0x000fea0003800000 */
[----:B-1----:R-:W-:Y:S01]  /*7950*/  BPT.TRAP 0x1 ;  /* 0x000000040000795c */ /* 0x002fe20000300000 */
.L_x_162:
[----:B------:R-:W2:Y:S01]  /*7960*/  S2R R3, SR_CgaCtaId ;  /* 0x0000000000037919 */ /* 0x000ea20000008800 */
[----:B------:R-:W-:Y:S02]  /*7970*/  MOV R0, 0x400 ;  /* 0x0000040000007802 */ /* 0x000fe40000000f00 */
[----:B------:R-:W-:Y:S02]  /*7980*/  SHF.L.U32 R2, R10, 0x1f, RZ ;  /* 0x0000001f0a027819 */ /* 0x000fe400000006ff */
[----:B--2---:R-:W-:-:S05]  /*7990*/  LEA R0, R3, R0, 0x18 ;  /* 0x0000000003007211 */ /* 0x004fca00078ec0ff */
[----:B------:R-:W-:-:S04]  /*79a0*/  VIADD R0, R0, 0x20 ;  /* 0x0000002000007836 */ /* 0x000fc80000000000 */
[C---:B------:R-:W-:Y:S02]  /*79b0*/  IMAD R5, R9.reuse, 0x8, R0 ;  /* 0x0000000809057824 */ /* 0x040fe400078e0200 */
[----:B------:R-:W-:Y:S02]  /*79c0*/  VIADD R9, R9, 0x1 ;  /* 0x0000000109097836 */ /* 0x000fe40000000000 */
[----:B------:R-:W2:Y:S03]  /*79d0*/  SYNCS.PHASECHK.TRANS64.TRYWAIT P0, [R5+URZ], R2 ;  /* 0x00000002050075a7 */ /* 0x000ea6000800017f */
[----:B------:R-:W-:-:S04]  /*79e0*/  ISETP.NE.AND P1, PT, R9, 0x4, PT ;  /* 0x000000040900780c */ /* 0x000fc80003f25270 */
[----:B------:R-:W-:Y:S02]  /*79f0*/  SEL R3, RZ, 0x1, P1 ;  /* 0x00000001ff037807 */ /* 0x000fe40000800000 */
[----:B------:R-:W-:Y:S02]  /*7a00*/  SEL R9, R9, RZ, P1 ;  /* 0x000000ff09097207 */ /* 0x000fe40000800000 */
[----:B------:R-:W-:-:S03]  /*7a10*/  LOP3.LUT R10, R10, R3, RZ, 0x3c, !PT ;  /* 0x000000030a0a7212 */ /* 0x000fc600078e3cff */
[----:B------:R-:W-:Y:S01]  /*7a20*/  IMAD R7, R9, 0x8, R0 ;  /* 0x0000000809077824 */ /* 0x000fe200078e0200 */
[----:B------:R-:W-:Y:S01]  /*7a30*/  SHF.L.U32 R4, R10, 0x1f, RZ ;  /* 0x0000001f0a047819 */ /* 0x000fe200000006ff */
[----:B--2---:R-:W-:Y:S06]  /*7a40*/  @!P0 BRA `(.L_x_163) ;  /* 0x0000000400e88947 */ /* 0x004fec0003800000 */
.L_x_185:
[----:B------:R-:W3:Y:S01]  /*7a50*/  SYNCS.PHASECHK.TRANS64.TRYWAIT P0, [R7+URZ], R4 ;  /* 0x00000004070075a7 */ /* 0x000ee2000800017f */
[----:B--2---:R-:W-:-:S04]  /*7a60*/  IADD3 R2, R9, 0x1, RZ ;  /* 0x0000000109027810 */ /* 0x004fc80007ffe0ff */
[----:B------:R-:W-:-:S04]  /*7a70*/  ISETP.NE.AND P1, PT, R2, 0x4, PT ;  /* 0x000000040200780c */ /* 0x000fc80003f25270 */
[----:B------:R-:W-:Y:S02]  /*7a80*/  SEL R3, RZ, 0x1, P1 ;  /* 0x00000001ff037807 */ /* 0x000fe40000800000 */
[----:B------:R-:W-:Y:S02]  /*7a90*/  SEL R9, R2, RZ, P1 ;  /* 0x000000ff02097207 */ /* 0x000fe40000800000 */
[----:B------:R-:W-:-:S03]  /*7aa0*/  LOP3.LUT R11, R10, R3, RZ, 0x3c, !PT ;  /* 0x000000030a0b7212 */ /* 0x000fc600078e3cff */
[----:B------:R-:W-:Y:S01]  /*7ab0*/  IMAD R6, R9, 0x8, R0 ;  /* 0x0000000809067824 */ /* 0x000fe200078e0200 */
[----:B------:R-:W-:Y:S01]  /*7ac0*/  SHF.L.U32 R5, R11, 0x1f, RZ ;  /* 0x0000001f0b057819 */ /* 0x000fe200000006ff */
[----:B---3--:R-:W-:Y:S06]  /*7ad0*/  @!P0 BRA `(.L_x_164) ;  /* 0x0000000400d88947 */ /* 0x008fec0003800000 */
.L_x_186:
[----:B------:R-:W3:Y:S01]  /*7ae0*/  SYNCS.PHASECHK.TRANS64.TRYWAIT P0, [R6+URZ], R5 ;  /* 0x00000005060075a7 */ /* 0x000ee2000800017f */
[----:B------:R-:W-:-:S05]  /*7af0*/  VIADD R2, R9, 0x1 ;  /* 0x0000000109027836 */ /* 0x000fca0000000000 */
[----:B------:R-:W-:-:S04]  /*7b00*/  ISETP.NE.AND P1, PT, R2, 0x4, PT ;  /* 0x000000040200780c */ /* 0x000fc80003f25270 */
[----:B--2---:R-:W-:Y:S02]  /*7b10*/  SEL R4, RZ, 0x1, P1 ;  /* 0x00000001ff047807 */ /* 0x004fe40000800000 */
[----:B------:R-:W-:Y:S02]  /*7b20*/  SEL R3, R2, RZ, P1 ;  /* 0x000000ff02037207 */ /* 0x000fe40000800000 */
[----:B------:R-:W-:Y:S01]  /*7b30*/  LOP3.LUT R4, R11, R4, RZ, 0x3c, !PT ;  /* 0x000000040b047212 */ /* 0x000fe200078e3cff */
[----:B---3--:R-:W-:Y:S06]  /*7b40*/  @!P0 BRA `(.L_x_165) ;  /* 0x0000000400d08947 */ /* 0x008fec0003800000 */
.L_x_187:
[----:B------:R-:W-:Y:S01]  /*7b50*/  IMAD R3, R3, 0x8, R0 ;  /* 0x0000000803037824 */ /* 0x000fe200078e0200 */
[----:B------:R-:W-:-:S07]  /*7b60*/  SHF.L.U32 R0, R4, 0x1f, RZ ;  /* 0x0000001f04007819 */ /* 0x000fce00000006ff */
.L_x_166:
[----:B---3--:R3:W4:Y:S02]  /*7b70*/  SYNCS.PHASECHK.TRANS64.TRYWAIT P0, [R3+URZ], R0 ;  /* 0x00000000030075a7 */ /* 0x008724000800017f */
[----:B----4-:R-:W-:Y:S05]  /*7b80*/  @!P0 NANOSLEEP.SYNCS 0x989680 ;  /* 0x009896800000895d */ /* 0x010fea0003900000 */
[----:B------:R-:W4:Y:S02]  /*7b90*/  @!P0 SYNCS.PHASECHK.TRANS64 P0, [R3+URZ], R0 ;  /* 0x00000000030085a7 */ /* 0x000f24000800007f */
[----:B----4-:R-:W-:Y:S05]  /*7ba0*/  @!P0 BRA `(.L_x_166) ;  /* 0xfffffffc00f08947 */ /* 0x010fea000383ffff */
.L_x_14:
[----:B-1----:R-:W-:Y:S05]  /*7bb0*/  BSYNC B6 ;  /* 0x0000000000067941 */ /* 0x002fea0003800000 */
.L_x_12:
[----:B------:R-:W-:Y:S05]  /*7bc0*/  EXIT ;  /* 0x000000000000794d */ /* 0x000fea0003800000 */
.L_x_27:
[----:B----4-:R4:W1:Y:S02]  /*7bd0*/  SYNCS.PHASECHK.TRANS64.TRYWAIT P1, [R3+URZ], R0 ;  /* 0x00000000030075a7 */ /* 0x010864000802017f */
[----:B-1----:R-:W-:Y:S05]  /*7be0*/  @!P1 NANOSLEEP.SYNCS 0x989680 ;  /* 0x009896800000995d */ /* 0x002fea0003900000 */
[----:B------:R-:W1:Y:S02]  /*7bf0*/  @!P1 SYNCS.PHASECHK.TRANS64 P1, [R3+URZ], R0 ;  /* 0x00000000030095a7 */ /* 0x000e64000802007f */
[----:B-1----:R-:W-:Y:S05]  /*7c00*/  @!P1 BRA `(.L_x_27) ;  /* 0xfffffffc00f09947 */ /* 0x002fea000383ffff */
[----:B------:R-:W-:Y:S05]  /*7c10*/  BRA `(.L_x_26) ;  /* 0xffffff9c006c7947 */ /* 0x000fea000383ffff */
.L_x_32:
[----:B---3--:R-:W-:-:S04]  /*7c20*/  IMAD.U32 R5, RZ, RZ, UR7 ;  /* 0x00000007ff057e24 */ /* 0x008fc8000f8e00ff */
[----:B------:R3:W4:Y:S03]  /*7c30*/  SYNCS.PHASECHK.TRANS64.TRYWAIT P1, [R5+URZ], R4 ;  /* 0x00000004050075a7 */ /* 0x000726000802017f */
[----:B----4-:R-:W-:Y:S05]  /*7c40*/  @!P1 NANOSLEEP.SYNCS 0x989680 ;  /* 0x009896800000995d */ /* 0x010fea0003900000 */
[----:B------:R-:W4:Y:S02]  /*7c50*/  @!P1 SYNCS.PHASECHK.TRANS64 P1, [R5+URZ], R4 ;  /* 0x00000004050095a7 */ /* 0x000f24000802007f */
[----:B----4-:R-:W-:Y:S05]  /*7c60*/  @!P1 BRA `(.L_x_32) ;  /* 0xfffffffc00ec9947 */ /* 0x010fea000383ffff */
[----:B------:R-:W-:Y:S05]  /*7c70*/  BRA `(.L_x_31) ;  /* 0xffffffa000a07947 */ /* 0x000fea000383ffff */
.L_x_54:
[----:B-1----:R-:W-:-:S04]  /*7c80*/  IMAD.U32 R4, RZ, RZ, UR52 ;  /* 0x00000034ff047e24 */ /* 0x002fc8000f8e00ff */
[----:B------:R1:W3:Y:S03]  /*7c90*/  SYNCS.PHASECHK.TRANS64.TRYWAIT P2, [R4+URZ+0x40], R3 ;  /* 0x00004003040075a7 */ /* 0x0002e6000804017f */
[----:B---3--:R-:W-:Y:S05]  /*7ca0*/  @!P2 NANOSLEEP.SYNCS 0x989680 ;  /* 0x009896800000a95d */ /* 0x008fea0003900000 */
[----:B------:R-:W3:Y:S02]  /*7cb0*/  @!P2 SYNCS.PHASECHK.TRANS64 P2, [R4+URZ+0x40], R3 ;  /* 0x000040030400a5a7 */ /* 0x000ee4000804007f */
[----:B---3--:R-:W-:Y:S05]  /*7cc0*/  @!P2 BRA `(.L_x_54) ;  /* 0xfffffffc00eca947 */ /* 0x008fea000383ffff */
[----:B------:R-:W-:Y:S05]  /*7cd0*/  BRA `(.L_x_167) ;  /* 0xffffffac00dc7947 */ /* 0x000fea000383ffff */
.L_x_65:
[----:B-1----:R1:W3:Y:S02]  /*7ce0*/  SYNCS.PHASECHK.TRANS64.TRYWAIT P5, [R15+URZ+0x40], R20 ;  /* 0x000040140f0075a7 */ /* 0x0022e400080a017f */
[----:B---3--:R-:W-:Y:S05]  /*7cf0*/  @!P5 NANOSLEEP.SYNCS 0x989680 ;  /* 0x009896800000d95d */ /* 0x008fea0003900000 */
[----:B------:R-:W3:Y:S02]  /*7d00*/  @!P5 SYNCS.PHASECHK.TRANS64 P5, [R15+URZ+0x40], R20 ;  /* 0x000040140f00d5a7 */ /* 0x000ee400080a007f */
[----:B---3--:R-:W-:Y:S05]  /*7d10*/  @!P5 BRA `(.L_x_65) ;  /* 0xfffffffc00f0d947 */ /* 0x008fea000383ffff */
[----:B------:R-:W-:Y:S05]  /*7d20*/  BRA `(.L_x_168) ;  /* 0xffffffb800247947 */ /* 0x000fea000383ffff */
.L_x_75:
[----:B-1----:R1:W3:Y:S02]  /*7d30*/  SYNCS.PHASECHK.TRANS64.TRYWAIT P5, [R14+URZ+0x40], R15 ;  /* 0x0000400f0e0075a7 */ /* 0x0022e400080a017f */
[----:B---3--:R-:W-:Y:S05]  /*7d40*/  @!P5 NANOSLEEP.SYNCS 0x989680 ;  /* 0x009896800000d95d */ /* 0x008fea0003900000 */
[----:B------:R-:W3:Y:S02]  /*7d50*/  @!P5 SYNCS.PHASECHK.TRANS64 P5, [R14+URZ+0x40], R15 ;  /* 0x0000400f0e00d5a7 */ /* 0x000ee400080a007f */
[----:B---3--:R-:W-:Y:S05]  /*7d60*/  @!P5 BRA `(.L_x_75) ;  /* 0xfffffffc00f0d947 */ /* 0x008fea000383ffff */
[----:B------:R-:W-:Y:S05]  /*7d70*/  BRA `(.L_x_169) ;  /* 0xffffffbc00dc7947 */ /* 0x000fea000383ffff */
.L_x_85:
[----:B-1----:R1:W2:Y:S02]  /*7d80*/  SYNCS.PHASECHK.TRANS64.TRYWAIT P3, [R15+URZ+0x40], R14 ;  /* 0x0000400e0f0075a7 */ /* 0x0022a4000806017f */
[----:B--2---:R-:W-:Y:S05]  /*7d90*/  @!P3 NANOSLEEP.SYNCS 0x989680 ;  /* 0x009896800000b95d */ /* 0x004fea0003900000 */
[----:B------:R-:W2:Y:S02]  /*7da0*/  @!P3 SYNCS.PHASECHK.TRANS64 P3, [R15+URZ+0x40], R14 ;  /* 0x0000400e0f00b5a7 */ /* 0x000ea4000806007f */
[----:B--2---:R-:W-:Y:S05]  /*7db0*/  @!P3 BRA `(.L_x_85) ;  /* 0xfffffffc00f0b947 */ /* 0x004fea000383ffff */
[----:B------:R-:W-:Y:S05]  /*7dc0*/  BRA `(.L_x_170) ;  /* 0xffffffc400a07947 */ /* 0x000fea000383ffff */
.L_x_105:
[----:B-1----:R-:W-:-:S04]  /*7dd0*/  IMAD.U32 R3, RZ, RZ, UR4 ;  /* 0x00000004ff037e24 */ /* 0x002fc8000f8e00ff */
[----:B------:R1:W2:Y:S03]  /*7de0*/  SYNCS.PHASECHK.TRANS64.TRYWAIT P0, [R3+URZ+0x88], R0 ;  /* 0x00008800030075a7 */ /* 0x0002a6000800017f */
[----:B--2---:R-:W-:Y:S05]  /*7df0*/  @!P0 NANOSLEEP.SYNCS 0x989680 ;  /* 0x009896800000895d */ /* 0x004fea0003900000 */
[----:B------:R-:W2:Y:S02]  /*7e00*/  @!P0 SYNCS.PHASECHK.TRANS64 P0, [R3+URZ+0x88], R0 ;  /* 0x00008800030085a7 */ /* 0x000ea4000800007f */
[----:B--2---:R-:W-:Y:S05]  /*7e10*/  @!P0 BRA `(.L_x_105) ;  /* 0xfffffffc00ec8947 */ /* 0x004fea000383ffff */
[----:B------:R-:W-:Y:S05]  /*7e20*/  BRA `(.L_x_104) ;  /* 0xffffffd800f87947 */ /* 0x000fea000383ffff */
.L_x_114:
[----:B-1----:R-:W-:-:S04]  /*7e30*/  IMAD.U32 R5, RZ, RZ, UR5 ;  /* 0x00000005ff057e24 */ /* 0x002fc8000f8e00ff */
[----:B------:R1:W2:Y:S03]  /*7e40*/  SYNCS.PHASECHK.TRANS64.TRYWAIT P1, [R5+URZ+0x60], R4 ;  /* 0x00006004050075a7 */ /* 0x0002a6000802017f */
[----:B--2---:R-:W-:Y:S05]  /*7e50*/  @!P1 NANOSLEEP.SYNCS 0x989680 ;  /* 0x009896800000995d */ /* 0x004fea0003900000 */
[----:B------:R-:W2:Y:S02]  /*7e60*/  @!P1 SYNCS.PHASECHK.TRANS64 P1, [R5+URZ+0x60], R4 ;  /* 0x00006004050095a7 */ /* 0x000ea4000802007f */
[----:B--2---:R-:W-:Y:S05]  /*7e70*/  @!P1 BRA `(.L_x_114) ;  /* 0xfffffffc00ec9947 */ /* 0x004fea000383ffff */
[----:B------:R-:W-:Y:S05]  /*7e80*/  BRA `(.L_x_171) ;  /* 0xffffffdc00e47947 */ /* 0x000fea000383ffff */
.L_x_120:
[----:B-12---:R-:W-:-:S04]  /*7e90*/  IMAD.U32 R5, RZ, RZ, UR5 ;  /* 0x00000005ff057e24 */ /* 0x006fc8000f8e00ff */
[----:B------:R1:W2:Y:S03]  /*7ea0*/  SYNCS.PHASECHK.TRANS64.TRYWAIT P1, [R5+URZ+0x68], R4 ;  /* 0x00006804050075a7 */ /* 0x0002a6000802017f */
[----:B--2---:R-:W-:Y:S05]  /*7eb0*/  @!P1 NANOSLEEP.SYNCS 0x989680 ;  /* 0x009896800000995d */ /* 0x004fea0003900000 */
[----:B------:R-:W2:Y:S02]  /*7ec0*/  @!P1 SYNCS.PHASECHK.TRANS64 P1, [R5+URZ+0x68], R4 ;  /* 0x00006804050095a7 */ /* 0x000ea4000802007f */
[----:B--2---:R-:W-:Y:S05]  /*7ed0*/  @!P1 BRA `(.L_x_120) ;  /* 0xfffffffc00ec9947 */ /* 0x004fea000383ffff */
[----:B------:R-:W-:Y:S05]  /*7ee0*/  BRA `(.L_x_172) ;  /* 0xffffffe0002c7947 */ /* 0x000fea000383ffff */
.L_x_126:
[----:B-123--:R-:W-:-:S04]  /*7ef0*/  IMAD.U32 R5, RZ, RZ, UR5 ;  /* 0x00000005ff057e24 */ /* 0x00efc8000f8e00ff */
[----:B------:R1:W2:Y:S03]  /*7f00*/  SYNCS.PHASECHK.TRANS64.TRYWAIT P1, [R5+URZ+0x70], R4 ;  /* 0x00007004050075a7 */ /* 0x0002a6000802017f */
[----:B--2---:R-:W-:Y:S05]  /*7f10*/  @!P1 NANOSLEEP.SYNCS 0x989680 ;  /* 0x009896800000995d */ /* 0x004fea0003900000 */
[----:B------:R-:W2:Y:S02]  /*7f20*/  @!P1 SYNCS.PHASECHK.TRANS64 P1, [R5+URZ+0x70], R4 ;  /* 0x00007004050095a7 */ /* 0x000ea4000802007f */
[----:B--2---:R-:W-:Y:S05]  /*7f30*/  @!P1 BRA `(.L_x_126) ;  /* 0xfffffffc00ec9947 */ /* 0x004fea000383ffff */
[----:B------:R-:W-:Y:S05]  /*7f40*/  BRA `(.L_x_173) ;  /* 0xffffffe000807947 */ /* 0x000fea000383ffff */
.L_x_132:
[----:B-1234-:R-:W-:-:S04]  /*7f50*/  IMAD.U32 R5, RZ, RZ, UR5 ;  /* 0x00000005ff057e24 */ /* 0x01efc8000f8e00ff */
[----:B------:R1:W2:Y:S03]  /*7f60*/  SYNCS.PHASECHK.TRANS64.TRYWAIT P1, [R5+URZ+0x78], R4 ;  /* 0x00007804050075a7 */ /* 0x0002a6000802017f */
[----:B--2---:R-:W-:Y:S05]  /*7f70*/  @!P1 NANOSLEEP.SYNCS 0x989680 ;  /* 0x009896800000995d */ /* 0x004fea0003900000 */
[----:B------:R-:W2:Y:S02]  /*7f80*/  @!P1 SYNCS.PHASECHK.TRANS64 P1, [R5+URZ+0x78], R4 ;  /* 0x00007804050095a7 */ /* 0x000ea4000802007f */
[----:B--2---:R-:W-:Y:S05]  /*7f90*/  @!P1 BRA `(.L_x_132) ;  /* 0xfffffffc00ec9947 */ /* 0x004fea000383ffff */
[----:B------:R-:W-:Y:S05]  /*7fa0*/  BRA `(.L_x_174) ;  /* 0xffffffe000cc7947 */ /* 0x000fea000383ffff */
.L_x_142:
[----:B------:R1:W1:Y:S02]  /*7fb0*/  SYNCS.PHASECHK.TRANS64.TRYWAIT P0, [R3+URZ+0x60], R0 ;  /* 0x00006000030075a7 */ /* 0x000264000800017f */
[----:B-1----:R-:W-:Y:S05]  /*7fc0*/  @!P0 NANOSLEEP.SYNCS 0x989680 ;  /* 0x009896800000895d */ /* 0x002fea0003900000 */
[----:B------:R-:W1:Y:S02]  /*7fd0*/  @!P0 SYNCS.PHASECHK.TRANS64 P0, [R3+URZ+0x60], R0 ;  /* 0x00006000030085a7 */ /* 0x000e64000800007f */
[----:B-1----:R-:W-:Y:S05]  /*7fe0*/  @!P0 BRA `(.L_x_142) ;  /* 0xfffffffc00f08947 */ /* 0x002fea000383ffff */
[----:B------:R-:W-:Y:S05]  /*7ff0*/  BRA `(.L_x_175) ;  /* 0xffffffe800c47947 */ /* 0x000fea000383ffff */
.L_x_144:
[----:B------:R1:W1:Y:S02]  /*8000*/  SYNCS.PHASECHK.TRANS64.TRYWAIT P0, [R3+URZ+0x68], R0 ;  /* 0x00006800030075a7 */ /* 0x000264000800017f */
[----:B-1----:R-:W-:Y:S05]  /*8010*/  @!P0 NANOSLEEP.SYNCS 0x989680 ;  /* 0x009896800000895d */ /* 0x002fea0003900000 */
[----:B------:R-:W1:Y:S02]  /*8020*/  @!P0 SYNCS.PHASECHK.TRANS64 P0, [R3+URZ+0x68], R0 ;  /* 0x00006800030085a7 */ /* 0x000e64000800007f */
[----:B-1----:R-:W-:Y:S05]  /*8030*/  @!P0 BRA `(.L_x_144) ;  /* 0xfffffffc00f08947 */ /* 0x002fea000383ffff */
[----:B------:R-:W-:Y:S05]  /*8040*/  BRA `(.L_x_176) ;  /* 0xffffffe800c07947 */ /* 0x000fea000383ffff */
.L_x_146:
[----:B------:R1:W1:Y:S02]  /*8050*/  SYNCS.PHASECHK.TRANS64.TRYWAIT P0, [R3+URZ+0x70], R0 ;  /* 0x00007000030075a7 */ /* 0x000264000800017f */
[----:B-1----:R-:W-:Y:S05]  /*8060*/  @!P0 NANOSLEEP.SYNCS 0x989680 ;  /* 0x009896800000895d */ /* 0x002fea0003900000 */
[----:B------:R-:W1:Y:S02]  /*8070*/  @!P0 SYNCS.PHASECHK.TRANS64 P0, [R3+URZ+0x70], R0 ;  /* 0x00007000030085a7 */ /* 0x000e64000800007f */
[----:B-1----:R-:W-:Y:S05]  /*8080*/  @!P0 BRA `(.L_x_146) ;  /* 0xfffffffc00f08947 */ /* 0x002fea000383ffff */
[----:B------:R-:W-:Y:S05]  /*8090*/  BRA `(.L_x_177) ;  /* 0xffffffe800bc7947 */ /* 0x000fea000383ffff */
.L_x_150:
[----:B------:R-:W-:Y:S01]  /*80a0*/  BSSY B1, `(.L_x_178) ;  /* 0x0000006000017945 */ /* 0x000fe20003800000 */
[----:B------:R-:W-:-:S07]  /*80b0*/  IMAD.MOV.U32 R15, RZ, RZ, -0x1 ;  /* 0xffffffffff0f7424 */ /* 0x000fce00078e00ff */
[----:B------:R-:W-:Y:S05]  /*80c0*/  WARPSYNC.COLLECTIVE R15, `(.L_x_179) ;  /* 0x000000000f0c7348 */ /* 0x000fea0003c00000 */
[----:B------:R-:W-:Y:S02]  /*80d0*/  ELECT P6, UR62, PT ;  /* 0x00000000003e782f */ /* 0x000fe400038c0000 */
[----:B------:R-:W-:Y:S01]  /*80e0*/  MOV R14, UR62 ;  /* 0x0000003e000e7c02 */ /* 0x000fe20008000f00 */
[----:B------:R-:W-:Y:S10]  /*80f0*/  ENDCOLLECTIVE ;  /* 0x000000000000791b */ /* 0x000ff40003800000 */
.L_x_179:
[----:B------:R-:W-:Y:S05]  /*8100*/  BSYNC B1 ;  /* 0x0000000000017941 */ /* 0x000fea0003800000 */
.L_x_178:
[----:B------:R-:W-:Y:S05]  /*8110*/  BRA `(.L_x_180) ;  /* 0xffffffec003c7947 */ /* 0x000fea000383ffff */
.L_x_153:
[----:B--2---:R2:W3:Y:S02]  /*8120*/  SYNCS.PHASECHK.TRANS64.TRYWAIT P0, [R14+URZ+0x20], R7 ;  /* 0x000020070e0075a7 */ /* 0x0044e4000800017f */
[----:B---3--:R-:W-:Y:S05]  /*8130*/  @!P0 NANOSLEEP.SYNCS 0x989680 ;  /* 0x009896800000895d */ /* 0x008fea0003900000 */
[----:B------:R-:W3:Y:S02]  /*8140*/  @!P0 SYNCS.PHASECHK.TRANS64 P0, [R14+URZ+0x20], R7 ;  /* 0x000020070e0085a7 */ /* 0x000ee4000800007f */
[----:B---3--:R-:W-:Y:S05]  /*8150*/  @!P0 BRA `(.L_x_153) ;  /* 0xfffffffc00f08947 */ /* 0x008fea000383ffff */
[----:B------:R-:W-:Y:S05]  /*8160*/  BRA `(.L_x_181) ;  /* 0xffffffec00747947 */ /* 0x000fea000383ffff */
.L_x_161:
[----:B------:R-:W-:Y:S01]  /*8170*/  BSSY B0, `(.L_x_182) ;  /* 0x0000006000007945 */ /* 0x000fe20003800000 */
[----:B------:R-:W-:-:S07]  /*8180*/  IMAD.MOV.U32 R15, RZ, RZ, -0x1 ;  /* 0xffffffffff0f7424 */ /* 0x000fce00078e00ff */
[----:B-1----:R-:W-:Y:S05]  /*8190*/  WARPSYNC.COLLECTIVE R15, `(.L_x_183) ;  /* 0x000000000f0c7348 */ /* 0x002fea0003c00000 */
[----:B------:R-:W-:Y:S02]  /*81a0*/  ELECT P6, UR62, PT ;  /* 0x00000000003e782f */ /* 0x000fe400038c0000 */
[----:B------:R-:W-:Y:S01]  /*81b0*/  MOV R14, UR62 ;  /* 0x0000003e000e7c02 */ /* 0x000fe20008000f00 */
[----:B-1----:R-:W-:Y:S10]  /*81c0*/  ENDCOLLECTIVE ;  /* 0x000000000000791b */ /* 0x002ff40003800000 */
.L_x_183:
[----:B------:R-:W-:Y:S05]  /*81d0*/  BSYNC B0 ;  /* 0x0000000000007941 */ /* 0x000fea0003800000 */
.L_x_182:
[----:B------:R-:W-:Y:S05]  /*81e0*/  BRA `(.L_x_184) ;  /* 0xfffffff400c87947 */ /* 0x000fea000383ffff */
.L_x_163:
[----:B--2---:R2:W3:Y:S02]  /*81f0*/  SYNCS.PHASECHK.TRANS64.TRYWAIT P0, [R5+URZ], R2 ;  /* 0x00000002050075a7 */ /* 0x0044e4000800017f */
[----:B---3--:R-:W-:Y:S05]  /*8200*/  @!P0 NANOSLEEP.SYNCS 0x989680 ;  /* 0x009896800000895d */ /* 0x008fea0003900000 */
[----:B------:R-:W3:Y:S02]  /*8210*/  @!P0 SYNCS.PHASECHK.TRANS64 P0, [R5+URZ], R2 ;  /* 0x00000002050085a7 */ /* 0x000ee4000800007f */
[----:B---3--:R-:W-:Y:S05]  /*8220*/  @!P0 BRA `(.L_x_163) ;  /* 0xfffffffc00f08947 */ /* 0x008fea000383ffff */
[----:B------:R-:W-:Y:S05]  /*8230*/  BRA `(.L_x_185) ;  /* 0xfffffff800047947 */ /* 0x000fea000383ffff */
.L_x_164:
[----:B--2---:R2:W3:Y:S02]  /*8240*/  SYNCS.PHASECHK.TRANS64.TRYWAIT P0, [R7+URZ], R4 ;  /* 0x00000004070075a7 */ /* 0x0044e4000800017f */
[----:B---3--:R-:W-:Y:S05]  /*8250*/  @!P0 NANOSLEEP.SYNCS 0x989680 ;  /* 0x009896800000895d */ /* 0x008fea0003900000 */
[----:B------:R-:W3:Y:S02]  /*8260*/  @!P0 SYNCS.PHASECHK.TRANS64 P0, [R7+URZ], R4 ;  /* 0x00000004070085a7 */ /* 0x000ee4000800007f */
[----:B---3--:R-:W-:Y:S05]  /*8270*/  @!P0 BRA `(.L_x_164) ;  /* 0xfffffffc00f08947 */ /* 0x008fea000383ffff */
[----:B------:R-:W-:Y:S05]  /*8280*/  BRA `(.L_x_186) ;  /* 0xfffffff800147947 */ /* 0x000fea000383ffff */
.L_x_165:
[----:B--2---:R2:W3:Y:S02]  /*8290*/  SYNCS.PHASECHK.TRANS64.TRYWAIT P0, [R6+URZ], R5 ;  /* 0x00000005060075a7 */ /* 0x0044e4000800017f */
[----:B---3--:R-:W-:Y:S05]  /*82a0*/  @!P0 NANOSLEEP.SYNCS 0x989680 ;  /* 0x009896800000895d */ /* 0x008fea0003900000 */
[----:B------:R-:W3:Y:S02]  /*82b0*/  @!P0 SYNCS.PHASECHK.TRANS64 P0, [R6+URZ], R5 ;  /* 0x00000005060085a7 */ /* 0x000ee4000800007f */
[----:B---3--:R-:W-:Y:S05]  /*82c0*/  @!P0 BRA `(.L_x_165) ;  /* 0xfffffffc00f08947 */ /* 0x008fea000383ffff */
[----:B------:R-:W-:Y:S05]  /*82d0*/  BRA `(.L_x_187) ;  /* 0xfffffff8001c7947 */ /* 0x000fea000383ffff */
.L_x_188:
[----:B------:R-:W-:-:S00]  /*82e0*/  BRA `(.L_x_188) ;  /* 0xfffffffc00fc7947 */ /* 0x000fc0000383ffff */
[----:B------:R-:W-:-:S00]  /*82f0*/  NOP ;  /* 0x0000000000007918 */ /* 0x000fc00000000000 */
        /* <DEDUP_REMOVED lines=8> */
.L_x_189:


//--------------------- .nv.global.init           --------------------------
	.section	.nv.global.init,"aw",@progbits
.nv.global.init:
	.type		$str$22,@object
	.size		$str$22,($str$26 - $str$22)
$str$22:
        /*0000*/ 	.byte	0x6b, 0x5f, 0x74, 0x69, 0x6c, 0x65, 0x5f, 0x63, 0x6f, 0x75, 0x6e, 0x74, 0x20, 0x3e, 0x3d, 0x20
        /*0010*/ 	.byte	0x31, 0x00
	.type		$str$26,@object
	.size		$str$26,($str$27 - $str$26)
$str$26:
        /*0012*/ 	.byte	0x28, 0x61, 0x64, 0x64, 0x72, 0x65, 0x73, 0x73, 0x20, 0x26, 0x20, 0x6d, 0x61, 0x73, 0x6b, 0x29
        /*0022*/ 	.byte	0x20, 0x3d, 0x3d, 0x20, 0x30, 0x00
	.type		$str$27,@object
	.size		$str$27,($str$23 - $str$27)
$str$27:
        /*0028*/ 	.byte	0x2f, 0x74, 0x6d, 0x70, 0x2f, 0x63, 0x75, 0x74, 0x6c, 0x61, 0x73, 0x73, 0x5f, 0x73, 0x77, 0x65
        /*0038*/ 	.byte	0x65, 0x70, 0x5f, 0x73, 0x72, 0x63, 0x2f, 0x69, 0x6e, 0x63, 0x6c, 0x75, 0x64, 0x65, 0x2f, 0x63
        /*0048*/ 	.byte	0x75, 0x74, 0x65, 0x2f, 0x70, 0x6f, 0x69, 0x6e, 0x74, 0x65, 0x72, 0x5f, 0x66, 0x6c, 0x61, 0x67
        /*0058*/ 	.byte	0x67, 0x65, 0x64, 0x2e, 0x68, 0x70, 0x70, 0x00
	.type		$str$23,@object
	.size		$str$23,(__unnamed_2 - $str$23)
$str$23:
        /*0060*/ 	.byte	0x2f, 0x74, 0x6d, 0x70, 0x2f, 0x63, 0x75, 0x74, 0x6c, 0x61, 0x73, 0x73, 0x5f, 0x73, 0x77, 0x65
        /*0070*/ 	.byte	0x65, 0x70, 0x5f, 0x73, 0x72, 0x63, 0x2f, 0x69, 0x6e, 0x63, 0x6c, 0x75, 0x64, 0x65, 0x2f, 0x63
        /*0080*/ 	.byte	0x75, 0x74, 0x6c, 0x61, 0x73, 0x73, 0x2f, 0x67, 0x65, 0x6d, 0x6d, 0x2f, 0x63, 0x6f, 0x6c, 0x6c
        /*0090*/ 	.byte	0x65, 0x63, 0x74, 0x69, 0x76, 0x65, 0x2f, 0x73, 0x6d, 0x39, 0x30, 0x5f, 0x6d, 0x6d, 0x61, 0x5f
        /*00a0*/ 	.byte	0x74, 0x6d, 0x61, 0x5f, 0x67, 0x6d, 0x6d, 0x61, 0x5f, 0x73, 0x73, 0x5f, 0x77, 0x61, 0x72, 0x70
        /*00b0*/ 	.byte	0x73, 0x70, 0x65, 0x63, 0x69, 0x61, 0x6c, 0x69, 0x7a, 0x65, 0x64, 0x2e, 0x68, 0x70, 0x70, 0x00
	.type		__unnamed_2,@object
	.size		__unnamed_2,(__unnamed_1 - __unnamed_2)
__unnamed_2:
        /*00c0*/ 	.byte	0x61, 0x75, 0x74, 0x6f, 0x20, 0x63, 0x75, 0x74, 0x65, 0x3a, 0x3a, 0x61, 0x73, 0x5f, 0x70, 0x6f
        /* <DEDUP_REMOVED lines=27> */
        /*0280*/ 	.byte	0x36, 0x3e, 0x3e, 0x3e, 0x3e, 0x3e, 0x5d, 0x00
	.type		__unnamed_1,@object
	.size		__unnamed_1,(.L_0 - __unnamed_1)
__unnamed_1:
        /* <DEDUP_REMOVED lines=181> */
        /*0dd8*/ 	.byte	0x79, 0x5d, 0x00
.L_0:


//--------------------- .nv.shared._ZN7cutlass13device_kernelINS_4gemm6kernel13GemmUniversalIN4cute5tupleIJiiiiEEENS1_10collective13CollectiveMmaINS1_34MainloopSm90TmaGmmaWarpSpecializedILi4ENS5_IJNS4_1CILi2EEENSA_ILi1EEESC_EEENS1_35KernelTmaWarpSpecializedCooperativeEEENS5_IJNSA_ILi256EEENSA_ILi64EEESH_EEENS_6half_tENS5_IJlSC_lEEESJ_SK_NS4_8TiledMMAINS4_8MMA_AtomIJNS4_4SM904GMMA25MMA_64x64x16_F32F16F16_SSILNSO_5MajorE0ELSQ_0ELNSO_7ScaleInE1ELSR_1EEEEEENS4_6LayoutISD_NS5_IJSC_NSA_ILi0EEESV_EEEEENS5_IJNS4_10UnderscoreESY_SY_EEEEENS4_13SM90_TMA_LOADENS4_14ComposedLayoutINS4_7SwizzleILi3ELi4ELi3EEENS4_18smem_ptr_flag_bitsILi16EEENSU_INS5_IJNSA_ILi8EEESH_EEENS5_IJSH_SC_EEEEEEEvNS4_8identityENS4_23SM90_TMA_LOAD_MULTICASTES1B_vS1C_EENS_8epilogue10collective18CollectiveEpilogueINS1F_22Sm90TmaWarpSpecializedILi4ELi2ELi16ELb1ELb0EEEJSI_NS5_IJNSA_ILi128EEENSA_ILi32EEEEEESJ_SK_SJ_SK_NS1F_6fusion15FusionCallbacksIS1J_NS1N_13LinCombEltActINS1F_6thread4ReLuESJ_fSJ_fLNS_15FloatRoundStyleE2EEESI_S1M_JEEES11_NS12_INS13_ILi2ELi4ELi3EEES16_NSU_INS5_IJS17_S1L_EEENS5_IJS1L_SC_EEEEEEENS4_17SM75_U32x4_LDSM_NENS4_14SM90_TMA_STOREES1Z_NS4_17SM90_U32x4_STSM_NENS4_9Copy_AtomIJS22_SJ_EEEvEEEvvEEEEvNT_6ParamsE --------------------------
	.section	.nv.shared._ZN7cutlass13device_kernelINS_4gemm6kernel13GemmUniversalIN4cute5tupleIJiiiiEEENS1_10collective13CollectiveMmaINS1_34MainloopSm90TmaGmmaWarpSpecializedILi4ENS5_IJNS4_1CILi2EEENSA_ILi1EEESC_EEENS1_35KernelTmaWarpSpecializedCooperativeEEENS5_IJNSA_ILi256EEENSA_ILi64EEESH_EEENS_6half_tENS5_IJlSC_lEEESJ_SK_NS4_8TiledMMAINS4_8MMA_AtomIJNS4_4SM904GMMA25MMA_64x64x16_F32F16F16_SSILNSO_5MajorE0ELSQ_0ELNSO_7ScaleInE1ELSR_1EEEEEENS4_6LayoutISD_NS5_IJSC_NSA_ILi0EEESV_EEEEENS5_IJNS4_10UnderscoreESY_SY_EEEEENS4_13SM90_TMA_LOADENS4_14ComposedLayoutINS4_7SwizzleILi3ELi4ELi3EEENS4_18smem_ptr_flag_bitsILi16EEENSU_INS5_IJNSA_ILi8EEESH_EEENS5_IJSH_SC_EEEEEEEvNS4_8identityENS4_23SM90_TMA_LOAD_MULTICASTES1B_vS1C_EENS_8epilogue10collective18CollectiveEpilogueINS1F_22Sm90TmaWarpSpecializedILi4ELi2ELi16ELb1ELb0EEEJSI_NS5_IJNSA_ILi128EEENSA_ILi32EEEEEESJ_SK_SJ_SK_NS1F_6fusion15FusionCallbacksIS1J_NS1N_13LinCombEltActINS1F_6thread4ReLuESJ_fSJ_fLNS_15FloatRoundStyleE2EEESI_S1M_JEEES11_NS12_INS13_ILi2ELi4ELi3EEES16_NSU_INS5_IJS17_S1L_EEENS5_IJS1L_SC_EEEEEEENS4_17SM75_U32x4_LDSM_NENS4_14SM90_TMA_STOREES1Z_NS4_17SM90_U32x4_STSM_NENS4_9Copy_AtomIJS22_SJ_EEEvEEEvvEEEEvNT_6ParamsE,"aw",@nobits
	.sectionflags	@""
	.align	16
	.zero		1024


//--------------------- .nv.shared.reserved.0     --------------------------
	.section	.nv.shared.reserved.0,"aw",@nobits
	.weak		__nv_reservedSMEM_offset_0_alias
	.size		__nv_reservedSMEM_offset_0_alias, 0, 0
	.other		__nv_reservedSMEM_offset_0_alias,@"STO_CUDA_RESERVED_SHARED STV_DEFAULT"
__nv_reservedSMEM_offset_0_alias:
	.zero		0


//--------------------- .nv.global                --------------------------
	.section	.nv.global,"aw",@nobits
.nv.global:
	.type		_ZN39_INTERNAL_105c8cda_4_k_cu_689b41f9_27904cute1_E,@object
	.size		_ZN39_INTERNAL_105c8cda_4_k_cu_689b41f9_27904cute1_E,(_ZN39_INTERNAL_105c8cda_4_k_cu_689b41f9_27904cuda3std3__45__cpo6cbeginE - _ZN39_INTERNAL_105c8cda_4_k_cu_689b41f9_27904cute1_E)
_ZN39_INTERNAL_105c8cda_4_k_cu_689b41f9_27904cute1_E:
	.zero		1
	.type		_ZN39_INTERNAL_105c8cda_4_k_cu_689b41f9_27904cuda3std3__45__cpo6cbeginE,@object
	.size		_ZN39_INTERNAL_105c8cda_4_k_cu_689b41f9_27904cuda3std3__45__cpo6cbeginE,(_ZN39_INTERNAL_105c8cda_4_k_cu_689b41f9_27904cuda3std3__48in_placeE - _ZN39_INTERNAL_105c8cda_4_k_cu_689b41f9_27904cuda3std3__45__cpo6cbeginE)
_ZN39_INTERNAL_105c8cda_4_k_cu_689b41f9_27904cuda3std3__45__cpo6cbeginE:
	.zero		1
	.type		_ZN39_INTERNAL_105c8cda_4_k_cu_689b41f9_27904cuda3std3__48in_placeE,@object
	.size		_ZN39_INTERNAL_105c8cda_4_k_cu_689b41f9_27904cuda3std3__48in_placeE,(_ZN39_INTERNAL_105c8cda_4_k_cu_689b41f9_27904cuda3std6ranges3__45__cpo9iter_moveE - _ZN39_INTERNAL_105c8cda_4_k_cu_689b41f9_27904cuda3std3__48in_placeE)
_ZN39_INTERNAL_105c8cda_4_k_cu_689b41f9_27904cuda3std3__48in_placeE:
	.zero		1
	.type		_ZN39_INTERNAL_105c8cda_4_k_cu_689b41f9_27904cuda3std6ranges3__45__cpo9iter_moveE,@object
	.size		_ZN39_INTERNAL_105c8cda_4_k_cu_689b41f9_27904cuda3std6ranges3__45__cpo9iter_moveE,(_ZN39_INTERNAL_105c8cda_4_k_cu_689b41f9_27904cuda3std3__45__cpo5beginE - _ZN39_INTERNAL_105c8cda_4_k_cu_689b41f9_27904cuda3std6ranges3__45__cpo9iter_moveE)
_ZN39_INTERNAL_105c8cda_4_k_cu_689b41f9_27904cuda3std6ranges3__45__cpo9iter_moveE:
	.zero		1
	.type		_ZN39_INTERNAL_105c8cda_4_k_cu_689b41f9_27904cuda3std3__45__cpo5beginE,@object
	.size		_ZN39_INTERNAL_105c8cda_4_k_cu_689b41f9_27904cuda3std3__45__cpo5beginE,(_ZN39_INTERNAL_105c8cda_4_k_cu_689b41f9_27904cuda3std3__441_GLOBAL__N__105c8cda_4_k_cu_689b41f9_27906ignoreE - _ZN39_INTERNAL_105c8cda_4_k_cu_689b41f9_27904cuda3std3__45__cpo5beginE)
_ZN39_INTERNAL_105c8cda_4_k_cu_689b41f9_27904cuda3std3__45__cpo5beginE:
	.zero		1
	.type		_ZN39_INTERNAL_105c8cda_4_k_cu_689b41f9_27904cuda3std3__441_GLOBAL__N__105c8cda_4_k_cu_689b41f9_27906ignoreE,@object
	.size		_ZN39_INTERNAL_105c8cda_4_k_cu_689b41f9_27904cuda3std3__441_GLOBAL__N__105c8cda_4_k_cu_689b41f9_27906ignoreE,(_ZN39_INTERNAL_105c8cda_4_k_cu_689b41f9_27904cute7productE - _ZN39_INTERNAL_105c8cda_4_k_cu_689b41f9_27904cuda3std3__441_GLOBAL__N__105c8cda_4_k_cu_689b41f9_27906ignoreE)
_ZN39_INTERNAL_105c8cda_4_k_cu_689b41f9_27904cuda3std3__441_GLOBAL__N__105c8cda_4_k_cu_689b41f9_27906ignoreE:
	.zero		1
	.type		_ZN39_INTERNAL_105c8cda_4_k_cu_689b41f9_27904cute7productE,@object
	.size		_ZN39_INTERNAL_105c8cda_4_k_cu_689b41f9_27904cute7productE,(_ZN39_INTERNAL_105c8cda_4_k_cu_689b41f9_27904cuda3std3__45__cpo3endE - _ZN39_INTERNAL_105c8cda_4_k_cu_689b41f9_27904cute7productE)
_ZN39_INTERNAL_105c8cda_4_k_cu_689b41f9_27904cute7productE:
	.zero		1
	.type		_ZN39_INTERNAL_105c8cda_4_k_cu_689b41f9_27904cuda3std3__45__cpo3endE,@object
	.size		_ZN39_INTERNAL_105c8cda_4_k_cu_689b41f9_27904cuda3std3__45__cpo3endE,(_ZN39_INTERNAL_105c8cda_4_k_cu_689b41f9_27904cuda3std3__419piecewise_constructE - _ZN39_INTERNAL_105c8cda_4_k_cu_689b41f9_27904cuda3std3__45__cpo3endE)
_ZN39_INTERNAL_105c8cda_4_k_cu_689b41f9_27904cuda3std3__45__cpo3endE:
	.zero		1
	.type		_ZN39_INTERNAL_105c8cda_4_k_cu_689b41f9_27904cuda3std3__419piecewise_constructE,@object
	.size		_ZN39_INTERNAL_105c8cda_4_k_cu_689b41f9_27904cuda3std3__419piecewise_constructE,(_ZN39_INTERNAL_105c8cda_4_k_cu_689b41f9_27904cuda3std3__45__cpo4cendE - _ZN39_INTERNAL_105c8cda_4_k_cu_689b41f9_27904cuda3std3__419piecewise_constructE)
_ZN39_INTERNAL_105c8cda_4_k_cu_689b41f9_27904cuda3std3__419piecewise_constructE:
	.zero		1
	.type		_ZN39_INTERNAL_105c8cda_4_k_cu_689b41f9_27904cuda3std3__45__cpo4cendE,@object
	.size		_ZN39_INTERNAL_105c8cda_4_k_cu_689b41f9_27904cuda3std3__45__cpo4cendE,(_ZN39_INTERNAL_105c8cda_4_k_cu_689b41f9_27904cuda3std6ranges3__45__cpo4swapE - _ZN39_INTERNAL_105c8cda_4_k_cu_689b41f9_27904cuda3std3__45__cpo4cendE)
_ZN39_INTERNAL_105c8cda_4_k_cu_689b41f9_27904cuda3std3__45__cpo4cendE:
	.zero		1
	.type		_ZN39_INTERNAL_105c8cda_4_k_cu_689b41f9_27904cuda3std6ranges3__45__cpo4swapE,@object
	.size		_ZN39_INTERNAL_105c8cda_4_k_cu_689b41f9_27904cuda3std6ranges3__45__cpo4swapE,(.L_9 - _ZN39_INTERNAL_105c8cda_4_k_cu_689b41f9_27904cuda3std6ranges3__45__cpo4swapE)
_ZN39_INTERNAL_105c8cda_4_k_cu_689b41f9_27904cuda3std6ranges3__45__cpo4swapE:
	.zero		1
.L_9:


//--------------------- .nv.constant0._ZN7cutlass13device_kernelINS_4gemm6kernel13GemmUniversalIN4cute5tupleIJiiiiEEENS1_10collective13CollectiveMmaINS1_34MainloopSm90TmaGmmaWarpSpecializedILi4ENS5_IJNS4_1CILi2EEENSA_ILi1EEESC_EEENS1_35KernelTmaWarpSpecializedCooperativeEEENS5_IJNSA_ILi256EEENSA_ILi64EEESH_EEENS_6half_tENS5_IJlSC_lEEESJ_SK_NS4_8TiledMMAINS4_8MMA_AtomIJNS4_4SM904GMMA25MMA_64x64x16_F32F16F16_SSILNSO_5MajorE0ELSQ_0ELNSO_7ScaleInE1ELSR_1EEEEEENS4_6LayoutISD_NS5_IJSC_NSA_ILi0EEESV_EEEEENS5_IJNS4_10UnderscoreESY_SY_EEEEENS4_13SM90_TMA_LOADENS4_14ComposedLayoutINS4_7SwizzleILi3ELi4ELi3EEENS4_18smem_ptr_flag_bitsILi16EEENSU_INS5_IJNSA_ILi8EEESH_EEENS5_IJSH_SC_EEEEEEEvNS4_8identityENS4_23SM90_TMA_LOAD_MULTICASTES1B_vS1C_EENS_8epilogue10collective18CollectiveEpilogueINS1F_22Sm90TmaWarpSpecializedILi4ELi2ELi16ELb1ELb0EEEJSI_NS5_IJNSA_ILi128EEENSA_ILi32EEEEEESJ_SK_SJ_SK_NS1F_6fusion15FusionCallbacksIS1J_NS1N_13LinCombEltActINS1F_6thread4ReLuESJ_fSJ_fLNS_15FloatRoundStyleE2EEESI_S1M_JEEES11_NS12_INS13_ILi2ELi4ELi3EEES16_NSU_INS5_IJS17_S1L_EEENS5_IJS1L_SC_EEEEEEENS4_17SM75_U32x4_LDSM_NENS4_14SM90_TMA_STOREES1Z_NS4_17SM90_U32x4_STSM_NENS4_9Copy_AtomIJS22_SJ_EEEvEEEvvEEEEvNT_6ParamsE --------------------------
	.section	.nv.constant0._ZN7cutlass13device_kernelINS_4gemm6kernel13GemmUniversalIN4cute5tupleIJiiiiEEENS1_10collective13CollectiveMmaINS1_34MainloopSm90TmaGmmaWarpSpecializedILi4ENS5_IJNS4_1CILi2EEENSA_ILi1EEESC_EEENS1_35KernelTmaWarpSpecializedCooperativeEEENS5_IJNSA_ILi256EEENSA_ILi64EEESH_EEENS_6half_tENS5_IJlSC_lEEESJ_SK_NS4_8TiledMMAINS4_8MMA_AtomIJNS4_4SM904GMMA25MMA_64x64x16_F32F16F16_SSILNSO_5MajorE0ELSQ_0ELNSO_7ScaleInE1ELSR_1EEEEEENS4_6LayoutISD_NS5_IJSC_NSA_ILi0EEESV_EEEEENS5_IJNS4_10UnderscoreESY_SY_EEEEENS4_13SM90_TMA_LOADENS4_14ComposedLayoutINS4_7SwizzleILi3ELi4ELi3EEENS4_18smem_ptr_flag_bitsILi16EEENSU_INS5_IJNSA_ILi8EEESH_EEENS5_IJSH_SC_EEEEEEEvNS4_8identityENS4_23SM90_TMA_LOAD_MULTICASTES1B_vS1C_EENS_8epilogue10collective18CollectiveEpilogueINS1F_22Sm90TmaWarpSpecializedILi4ELi2ELi16ELb1ELb0EEEJSI_NS5_IJNSA_ILi128EEENSA_ILi32EEEEEESJ_SK_SJ_SK_NS1F_6fusion15FusionCallbacksIS1J_NS1N_13LinCombEltActINS1F_6thread4ReLuESJ_fSJ_fLNS_15FloatRoundStyleE2EEESI_S1M_JEEES11_NS12_INS13_ILi2ELi4ELi3EEES16_NSU_INS5_IJS17_S1L_EEENS5_IJS1L_SC_EEEEEEENS4_17SM75_U32x4_LDSM_NENS4_14SM90_TMA_STOREES1Z_NS4_17SM90_U32x4_STSM_NENS4_9Copy_AtomIJS22_SJ_EEEvEEEvvEEEEvNT_6ParamsE,"a",@progbits
	.sectionflags	@""
	.align	4
.nv.constant0._ZN7cutlass13device_kernelINS_4gemm6kernel13GemmUniversalIN4cute5tupleIJiiiiEEENS1_10collective13CollectiveMmaINS1_34MainloopSm90TmaGmmaWarpSpecializedILi4ENS5_IJNS4_1CILi2EEENSA_ILi1EEESC_EEENS1_35KernelTmaWarpSpecializedCooperativeEEENS5_IJNSA_ILi256EEENSA_ILi64EEESH_EEENS_6half_tENS5_IJlSC_lEEESJ_SK_NS4_8TiledMMAINS4_8MMA_AtomIJNS4_4SM904GMMA25MMA_64x64x16_F32F16F16_SSILNSO_5MajorE0ELSQ_0ELNSO_7ScaleInE1ELSR_1EEEEEENS4_6LayoutISD_NS5_IJSC_NSA_ILi0EEESV_EEEEENS5_IJNS4_10UnderscoreESY_SY_EEEEENS4_13SM90_TMA_LOADENS4_14ComposedLayoutINS4_7SwizzleILi3ELi4ELi3EEENS4_18smem_ptr_flag_bitsILi16EEENSU_INS5_IJNSA_ILi8EEESH_EEENS5_IJSH_SC_EEEEEEEvNS4_8identityENS4_23SM90_TMA_LOAD_MULTICASTES1B_vS1C_EENS_8epilogue10collective18CollectiveEpilogueINS1F_22Sm90TmaWarpSpecializedILi4ELi2ELi16ELb1ELb0EEEJSI_NS5_IJNSA_ILi128EEENSA_ILi32EEEEEESJ_SK_SJ_SK_NS1F_6fusion15FusionCallbacksIS1J_NS1N_13LinCombEltActINS1F_6thread4ReLuESJ_fSJ_fLNS_15FloatRoundStyleE2EEESI_S1M_JEEES11_NS12_INS13_ILi2ELi4ELi3EEES16_NSU_INS5_IJS17_S1L_EEENS5_IJS1L_SC_EEEEEEENS4_17SM75_U32x4_LDSM_NENS4_14SM90_TMA_STOREES1Z_NS4_17SM90_U32x4_STSM_NENS4_9Copy_AtomIJS22_SJ_EEEvEEEvvEEEEvNT_6ParamsE:
	.zero		2432


//--------------------- SYMBOLS --------------------------

	.type		.nv.reservedSmem.offset0,@object
	.size		.nv.reservedSmem.offset0,0x4
	.type		__assertfail,@function
